//
// Generated by NVIDIA NVVM Compiler
//
// Compiler Build ID: CL-36424714
// Cuda compilation tools, release 13.0, V13.0.88
// Based on NVVM 20.0.0
//

.version 9.0
.target sm_100
.address_size 64

	// .globl	compute_spike_times_kernel
.extern .func  (.param .b32 func_retval0) vprintf
(
	.param .b64 vprintf_param_0,
	.param .b64 vprintf_param_1
)
;
.global .align 1 .b8 $str[5] = {37, 101, 32, 10};
.global .align 1 .b8 $str$1[10] = {120, 95, 116, 109, 112, 61, 37, 101, 10};

.visible .entry compute_spike_times_kernel(
	.param .u64 .ptr .align 1 compute_spike_times_kernel_param_0,
	.param .u64 .ptr .align 1 compute_spike_times_kernel_param_1,
	.param .u64 .ptr .align 1 compute_spike_times_kernel_param_2,
	.param .u64 .ptr .align 1 compute_spike_times_kernel_param_3,
	.param .f32 compute_spike_times_kernel_param_4,
	.param .f32 compute_spike_times_kernel_param_5,
	.param .f32 compute_spike_times_kernel_param_6,
	.param .f32 compute_spike_times_kernel_param_7,
	.param .u32 compute_spike_times_kernel_param_8,
	.param .u32 compute_spike_times_kernel_param_9,
	.param .u64 .ptr .align 1 compute_spike_times_kernel_param_10,
	.param .u64 .ptr .align 1 compute_spike_times_kernel_param_11,
	.param .u64 .ptr .align 1 compute_spike_times_kernel_param_12,
	.param .u64 .ptr .align 1 compute_spike_times_kernel_param_13,
	.param .u64 .ptr .align 1 compute_spike_times_kernel_param_14
)
{
	.local .align 8 .b8 	__local_depot0[8];
	.reg .b64 	%SP;
	.reg .b64 	%SPL;
	.reg .pred 	%p<13>;
	.reg .b32 	%r<21>;
	.reg .b32 	%f<54>;
	.reg .b64 	%rd<66>;
	.reg .b64 	%fd<9>;

	mov.u64 	%SPL, __local_depot0;
	cvta.local.u64 	%SP, %SPL;
	ld.param.f32 	%f16, [compute_spike_times_kernel_param_4];
	ld.param.f32 	%f17, [compute_spike_times_kernel_param_5];
	ld.param.f32 	%f18, [compute_spike_times_kernel_param_6];
	ld.param.f32 	%f19, [compute_spike_times_kernel_param_7];
	ld.param.u32 	%r3, [compute_spike_times_kernel_param_8];
	ld.param.u32 	%r4, [compute_spike_times_kernel_param_9];
	ld.param.u64 	%rd25, [compute_spike_times_kernel_param_10];
	cvta.to.global.u64 	%rd1, %rd25;
	setp.lt.s32 	%p1, %r3, 1;
	@%p1 bra 	$L__BB0_13;
	ld.param.u64 	%rd65, [compute_spike_times_kernel_param_14];
	ld.param.u64 	%rd64, [compute_spike_times_kernel_param_13];
	ld.param.u64 	%rd63, [compute_spike_times_kernel_param_12];
	ld.param.u64 	%rd62, [compute_spike_times_kernel_param_11];
	ld.param.u64 	%rd61, [compute_spike_times_kernel_param_3];
	ld.param.u64 	%rd60, [compute_spike_times_kernel_param_2];
	ld.param.u64 	%rd59, [compute_spike_times_kernel_param_1];
	ld.param.u64 	%rd58, [compute_spike_times_kernel_param_0];
	mov.u32 	%r6, %tid.x;
	mov.u32 	%r7, %nctaid.x;
	mov.u32 	%r8, %ctaid.x;
	mad.lo.s32 	%r9, %r6, %r7, %r8;
	mul.wide.u32 	%rd26, %r9, 4;
	add.s64 	%rd2, %rd1, %rd26;
	mul.lo.s32 	%r10, %r4, %r9;
	cvt.s64.s32 	%rd3, %r10;
	cvt.f64.f32 	%fd1, %f16;
	mul.lo.s32 	%r11, %r3, %r9;
	cvt.s64.s32 	%rd4, %r11;
	mul.lo.s32 	%r12, %r3, %r6;
	cvt.s64.s32 	%rd5, %r12;
	cvta.to.global.u64 	%rd6, %rd58;
	cvta.to.global.u64 	%rd7, %rd61;
	cvta.to.global.u64 	%rd8, %rd59;
	cvta.to.global.u64 	%rd9, %rd60;
	cvta.to.global.u64 	%rd10, %rd62;
	cvta.to.global.u64 	%rd11, %rd63;
	cvta.to.global.u64 	%rd12, %rd64;
	cvta.to.global.u64 	%rd13, %rd65;
	mov.f32 	%f49, 0f00000000;
	mov.b32 	%r20, 0;
	mov.f32 	%f52, %f49;
$L__BB0_2:
	cvt.u64.u32 	%rd14, %r20;
	add.s64 	%rd15, %rd5, %rd14;
	shl.b64 	%rd27, %rd15, 2;
	add.s64 	%rd16, %rd6, %rd27;
	ld.global.f32 	%f53, [%rd16];
	setp.eq.f32 	%p2, %f53, 0f7F800000;
	@%p2 bra 	$L__BB0_13;
	cvt.u32.u64 	%r13, %rd14;
	add.s64 	%rd28, %rd14, %rd4;
	shl.b64 	%rd29, %rd28, 2;
	add.s64 	%rd30, %rd7, %rd29;
	ld.global.f32 	%f22, [%rd30];
	add.s64 	%rd32, %rd8, %rd27;
	ld.global.f32 	%f23, [%rd32];
	fma.rn.f32 	%f49, %f22, %f23, %f49;
	add.s64 	%rd33, %rd9, %rd27;
	ld.global.f32 	%f24, [%rd33];
	fma.rn.f32 	%f52, %f22, %f24, %f52;
	add.s32 	%r20, %r13, 1;
	setp.ge.s32 	%p3, %r20, %r3;
	mov.f32 	%f51, 0f7F800000;
	@%p3 bra 	$L__BB0_5;
	ld.global.f32 	%f51, [%rd16+4];
$L__BB0_5:
	cvt.f64.f32 	%fd3, %f49;
	mul.f64 	%fd4, %fd3, 0d4010000000000000;
	mul.f64 	%fd2, %fd4, %fd1;
	min.f32 	%f39, %f19, %f51;
$L__BB0_6:
	mul.f32 	%f25, %f52, %f52;
	cvt.f64.f32 	%fd5, %f25;
	sub.f64 	%fd6, %fd5, %fd2;
	cvt.rn.f32.f64 	%f10, %fd6;
	setp.lt.f32 	%p4, %f10, 0f00000000;
	@%p4 bra 	$L__BB0_12;
	sqrt.rn.f32 	%f26, %f10;
	add.f32 	%f11, %f52, %f26;
	setp.eq.f32 	%p5, %f11, 0f00000000;
	@%p5 bra 	$L__BB0_12;
	add.f32 	%f27, %f49, %f49;
	div.rn.f32 	%f12, %f27, %f11;
	setp.lt.f32 	%p6, %f12, 0f00000000;
	@%p6 bra 	$L__BB0_12;
	lg2.approx.f32 	%f28, %f12;
	mul.f32 	%f29, %f28, 0f3F317218;
	mul.f32 	%f30, %f18, %f29;
	mul.f32 	%f31, %f30, 0f42C80000;
	cvt.rpi.f32.f32 	%f32, %f31;
	div.rn.f32 	%f13, %f32, 0f42C80000;
	div.rn.f32 	%f33, %f13, %f18;
	mul.f32 	%f34, %f33, 0fBFB8AA3B;
	ex2.approx.f32 	%f35, %f34;
	mul.f32 	%f36, %f35, %f35;
	mul.f32 	%f37, %f49, %f36;
	mul.f32 	%f38, %f52, %f35;
	sub.f32 	%f14, %f38, %f37;
	cvt.f64.f32 	%fd7, %f14;
	add.u64 	%rd34, %SP, 0;
	add.u64 	%rd35, %SPL, 0;
	st.local.f64 	[%rd35], %fd7;
	mov.u64 	%rd36, $str;
	cvta.global.u64 	%rd37, %rd36;
	{ // callseq 0, 0
	.param .b64 param0;
	st.param.b64 	[param0], %rd37;
	.param .b64 param1;
	st.param.b64 	[param1], %rd34;
	.param .b32 retval0;
	call.uni (retval0), 
	vprintf, 
	(
	param0, 
	param1
	);
	ld.param.b32 	%r14, [retval0];
	} // callseq 0
	setp.lt.f32 	%p7, %f14, %f16;
	@%p7 bra 	$L__BB0_12;
	setp.le.f32 	%p8, %f13, %f53;
	setp.lt.f32 	%p9, %f39, %f13;
	or.pred  	%p10, %p9, %p8;
	@%p10 bra 	$L__BB0_12;
	div.rn.f32 	%f40, %f13, %f18;
	mul.f32 	%f41, %f40, 0f3FB8AA3B;
	ex2.approx.f32 	%f42, %f41;
	add.f32 	%f43, %f49, %f49;
	div.rn.f32 	%f44, %f43, %f42;
	sub.f32 	%f45, %f44, %f52;
	ld.global.s32 	%rd38, [%rd2];
	add.s64 	%rd39, %rd38, %rd3;
	shl.b64 	%rd40, %rd39, 2;
	add.s64 	%rd41, %rd10, %rd40;
	st.global.f32 	[%rd41], %f49;
	ld.global.s32 	%rd42, [%rd2];
	add.s64 	%rd43, %rd42, %rd3;
	shl.b64 	%rd44, %rd43, 2;
	add.s64 	%rd45, %rd11, %rd44;
	st.global.f32 	[%rd45], %f45;
	cvt.f64.f32 	%fd8, %f45;
	add.u64 	%rd46, %SP, 0;
	add.u64 	%rd47, %SPL, 0;
	st.local.f64 	[%rd47], %fd8;
	mov.u64 	%rd48, $str$1;
	cvta.global.u64 	%rd49, %rd48;
	{ // callseq 1, 0
	.param .b64 param0;
	st.param.b64 	[param0], %rd49;
	.param .b64 param1;
	st.param.b64 	[param1], %rd46;
	.param .b32 retval0;
	call.uni (retval0), 
	vprintf, 
	(
	param0, 
	param1
	);
	ld.param.b32 	%r16, [retval0];
	} // callseq 1
	ld.global.s32 	%rd50, [%rd2];
	add.s64 	%rd51, %rd50, %rd3;
	shl.b64 	%rd52, %rd51, 2;
	add.s64 	%rd53, %rd12, %rd52;
	st.global.f32 	[%rd53], %f13;
	mul.f32 	%f46, %f14, %f42;
	div.rn.f32 	%f47, %f46, %f16;
	ld.global.s32 	%rd54, [%rd2];
	add.s64 	%rd55, %rd54, %rd3;
	shl.b64 	%rd56, %rd55, 2;
	add.s64 	%rd57, %rd13, %rd56;
	st.global.f32 	[%rd57], %f47;
	mul.f32 	%f48, %f17, %f42;
	sub.f32 	%f52, %f52, %f48;
	ld.global.u32 	%r18, [%rd2];
	add.s32 	%r19, %r18, 1;
	st.global.u32 	[%rd2], %r19;
	setp.lt.s32 	%p11, %r19, %r4;
	mov.f32 	%f53, %f13;
	@%p11 bra 	$L__BB0_6;
	bra.uni 	$L__BB0_13;
$L__BB0_12:
	setp.ne.s32 	%p12, %r20, %r3;
	@%p12 bra 	$L__BB0_2;
$L__BB0_13:
	ret;

}


// ===== COMPILED SASS (sm_100) =====

	.target	sm_100

	.elftype	@"ET_EXEC"


//--------------------- .note.nv.tkinfo           --------------------------
	.section	.note.nv.tkinfo,"",@"SHT_NOTE"
	.sectionflags	@"SHF_NOTE_NV_TKINFO"
	.tkinfo
        /*0018*/ 	.word	0x00000002
        /*0030*/ 	.string	""
        /*0030*/ 	.string	"ptxas"
        /*0030*/ 	.string	"Cuda compilation tools, release 13.0, V13.0.88"
        /*0030*/ 	.string	"Build cuda_13.0.r13.0/compiler.36424714_0"
        /*0030*/ 	.string	"-arch sm_100 -m 64 "



//--------------------- .note.nv.cuinfo           --------------------------
	.section	.note.nv.cuinfo,"",@"SHT_NOTE"
	.sectionflags	@"SHF_NOTE_NV_CUINFO"
        /*0018*/ 	.short	0x0002
        /*001a*/ 	.short	0x0064
        /*001c*/ 	.short	0x0082
	.zero		2


//--------------------- .nv.info                  --------------------------
	.section	.nv.info,"",@"SHT_CUDA_INFO"
	.align	4


	//----- nvinfo : EIATTR_REGCOUNT
	.align		4
        /*0000*/ 	.byte	0x04, 0x2f
        /*0002*/ 	.short	(.L_3 - .L_2)
	.align		4
.L_2:
        /*0004*/ 	.word	index@(compute_spike_times_kernel)
        /*0008*/ 	.word	0x00000027


	//----- nvinfo : EIATTR_FRAME_SIZE
	.align		4
.L_3:
        /*000c*/ 	.byte	0x04, 0x11
        /*000e*/ 	.short	(.L_5 - .L_4)
	.align		4
.L_4:
        /*0010*/ 	.word	index@($__internal_1_$__cuda_sm3x_div_rn_noftz_f32_slowpath)
        /*0014*/ 	.word	0x00000008


	//----- nvinfo : EIATTR_FRAME_SIZE
	.align		4
.L_5:
        /*0018*/ 	.byte	0x04, 0x11
        /*001a*/ 	.short	(.L_7 - .L_6)
	.align		4
.L_6:
        /*001c*/ 	.word	index@($__internal_0_$__cuda_sm20_sqrt_rn_f32_slowpath)
        /*0020*/ 	.word	0x00000008


	//----- nvinfo : EIATTR_FRAME_SIZE
	.align		4
.L_7:
        /*0024*/ 	.byte	0x04, 0x11
        /*0026*/ 	.short	(.L_9 - .L_8)
	.align		4
.L_8:
        /*0028*/ 	.word	index@(compute_spike_times_kernel)
        /*002c*/ 	.word	0x00000008


	//----- nvinfo : EIATTR_MIN_STACK_SIZE
	.align		4
.L_9:
        /*0030*/ 	.byte	0x04, 0x12
        /*0032*/ 	.short	(.L_11 - .L_10)
	.align		4
.L_10:
        /*0034*/ 	.word	index@(compute_spike_times_kernel)
        /*0038*/ 	.word	0x00000008
.L_11:


//--------------------- .nv.compat                --------------------------
	.section	.nv.compat,"",@"SHT_CUDA_COMPAT_INFO"
	.align	4
        /*0000*/ 	.byte	0x02, 0x09, 0x00, 0x00, 0x02, 0x02, 0x01, 0x00, 0x02, 0x05, 0x05, 0x00, 0x03, 0x07, 0x01, 0x01
        /*0010*/ 	.byte	0x02, 0x03, 0x00, 0x00, 0x02, 0x06, 0x01, 0x00, 0x04, 0x0b, 0x08, 0x00, 0x01, 0x00, 0x00, 0x00
        /*0020*/ 	.byte	0x00, 0x00, 0x00, 0x00


//--------------------- .nv.info.compute_spike_times_kernel --------------------------
	.section	.nv.info.compute_spike_times_kernel,"",@"SHT_CUDA_INFO"
	.sectionflags	@""
	.align	4


	//----- nvinfo : EIATTR_CUDA_API_VERSION
	.align		4
        /*0000*/ 	.byte	0x04, 0x37
        /*0002*/ 	.short	(.L_13 - .L_12)
.L_12:
        /*0004*/ 	.word	0x00000082


	//----- nvinfo : EIATTR_KPARAM_INFO
	.align		4
.L_13:
        /*0008*/ 	.byte	0x04, 0x17
        /*000a*/ 	.short	(.L_15 - .L_14)
.L_14:
        /*000c*/ 	.word	0x00000000
        /*0010*/ 	.short	0x000e
        /*0012*/ 	.short	0x0058
        /*0014*/ 	.byte	0x00, 0xf5, 0x21, 0x00


	//----- nvinfo : EIATTR_KPARAM_INFO
	.align		4
.L_15:
        /*0018*/ 	.byte	0x04, 0x17
        /*001a*/ 	.short	(.L_17 - .L_16)
.L_16:
        /*001c*/ 	.word	0x00000000
        /*0020*/ 	.short	0x000d
        /*0022*/ 	.short	0x0050
        /*0024*/ 	.byte	0x00, 0xf5, 0x21, 0x00


	//----- nvinfo : EIATTR_KPARAM_INFO
	.align		4
.L_17:
        /*0028*/ 	.byte	0x04, 0x17
        /*002a*/ 	.short	(.L_19 - .L_18)
.L_18:
        /*002c*/ 	.word	0x00000000
        /*0030*/ 	.short	0x000c
        /*0032*/ 	.short	0x0048
        /*0034*/ 	.byte	0x00, 0xf5, 0x21, 0x00


	//----- nvinfo : EIATTR_KPARAM_INFO
	.align		4
.L_19:
        /*0038*/ 	.byte	0x04, 0x17
        /*003a*/ 	.short	(.L_21 - .L_20)
.L_20:
        /*003c*/ 	.word	0x00000000
        /*0040*/ 	.short	0x000b
        /*0042*/ 	.short	0x0040
        /*0044*/ 	.byte	0x00, 0xf5, 0x21, 0x00


	//----- nvinfo : EIATTR_KPARAM_INFO
	.align		4
.L_21:
        /*0048*/ 	.byte	0x04, 0x17
        /*004a*/ 	.short	(.L_23 - .L_22)
.L_22:
        /*004c*/ 	.word	0x00000000
        /*0050*/ 	.short	0x000a
        /*0052*/ 	.short	0x0038
        /*0054*/ 	.byte	0x00, 0xf5, 0x21, 0x00


	//----- nvinfo : EIATTR_KPARAM_INFO
	.align		4
.L_23:
        /*0058*/ 	.byte	0x04, 0x17
        /*005a*/ 	.short	(.L_25 - .L_24)
.L_24:
        /*005c*/ 	.word	0x00000000
        /*0060*/ 	.short	0x0009
        /*0062*/ 	.short	0x0034
        /*0064*/ 	.byte	0x00, 0xf0, 0x11, 0x00


	//----- nvinfo : EIATTR_KPARAM_INFO
	.align		4
.L_25:
        /*0068*/ 	.byte	0x04, 0x17
        /*006a*/ 	.short	(.L_27 - .L_26)
.L_26:
        /*006c*/ 	.word	0x00000000
        /*0070*/ 	.short	0x0008
        /*0072*/ 	.short	0x0030
        /*0074*/ 	.byte	0x00, 0xf0, 0x11, 0x00


	//----- nvinfo : EIATTR_KPARAM_INFO
	.align		4
.L_27:
        /*0078*/ 	.byte	0x04, 0x17
        /*007a*/ 	.short	(.L_29 - .L_28)
.L_28:
        /*007c*/ 	.word	0x00000000
        /*0080*/ 	.short	0x0007
        /*0082*/ 	.short	0x002c
        /*0084*/ 	.byte	0x00, 0xf0, 0x11, 0x00


	//----- nvinfo : EIATTR_KPARAM_INFO
	.align		4
.L_29:
        /*0088*/ 	.byte	0x04, 0x17
        /*008a*/ 	.short	(.L_31 - .L_30)
.L_30:
        /*008c*/ 	.word	0x00000000
        /*0090*/ 	.short	0x0006
        /*0092*/ 	.short	0x0028
        /*0094*/ 	.byte	0x00, 0xf0, 0x11, 0x00


	//----- nvinfo : EIATTR_KPARAM_INFO
	.align		4
.L_31:
        /*0098*/ 	.byte	0x04, 0x17
        /*009a*/ 	.short	(.L_33 - .L_32)
.L_32:
        /*009c*/ 	.word	0x00000000
        /*00a0*/ 	.short	0x0005
        /*00a2*/ 	.short	0x0024
        /*00a4*/ 	.byte	0x00, 0xf0, 0x11, 0x00


	//----- nvinfo : EIATTR_KPARAM_INFO
	.align		4
.L_33:
        /*00a8*/ 	.byte	0x04, 0x17
        /*00aa*/ 	.short	(.L_35 - .L_34)
.L_34:
        /*00ac*/ 	.word	0x00000000
        /*00b0*/ 	.short	0x0004
        /*00b2*/ 	.short	0x0020
        /*00b4*/ 	.byte	0x00, 0xf0, 0x11, 0x00


	//----- nvinfo : EIATTR_KPARAM_INFO
	.align		4
.L_35:
        /*00b8*/ 	.byte	0x04, 0x17
        /*00ba*/ 	.short	(.L_37 - .L_36)
.L_36:
        /*00bc*/ 	.word	0x00000000
        /*00c0*/ 	.short	0x0003
        /*00c2*/ 	.short	0x0018
        /*00c4*/ 	.byte	0x00, 0xf5, 0x21, 0x00


	//----- nvinfo : EIATTR_KPARAM_INFO
	.align		4
.L_37:
        /*00c8*/ 	.byte	0x04, 0x17
        /*00ca*/ 	.short	(.L_39 - .L_38)
.L_38:
        /*00cc*/ 	.word	0x00000000
        /*00d0*/ 	.short	0x0002
        /*00d2*/ 	.short	0x0010
        /*00d4*/ 	.byte	0x00, 0xf5, 0x21, 0x00


	//----- nvinfo : EIATTR_KPARAM_INFO
	.align		4
.L_39:
        /*00d8*/ 	.byte	0x04, 0x17
        /*00da*/ 	.short	(.L_41 - .L_40)
.L_40:
        /*00dc*/ 	.word	0x00000000
        /*00e0*/ 	.short	0x0001
        /*00e2*/ 	.short	0x0008
        /*00e4*/ 	.byte	0x00, 0xf5, 0x21, 0x00


	//----- nvinfo : EIATTR_KPARAM_INFO
	.align		4
.L_41:
        /*00e8*/ 	.byte	0x04, 0x17
        /*00ea*/ 	.short	(.L_43 - .L_42)
.L_42:
        /*00ec*/ 	.word	0x00000000
        /*00f0*/ 	.short	0x0000
        /*00f2*/ 	.short	0x0000
        /*00f4*/ 	.byte	0x00, 0xf5, 0x21, 0x00


	//----- nvinfo : EIATTR_SPARSE_MMA_MASK
	.align		4
.L_43:
        /*00f8*/ 	.byte	0x03, 0x50
        /*00fa*/ 	.short	0x0000


	//----- nvinfo : EIATTR_MAXREG_COUNT
	.align		4
        /*00fc*/ 	.byte	0x03, 0x1b
        /*00fe*/ 	.short	0x00ff


	//----- nvinfo : EIATTR_EXTERNS
	.align		4
        /*0100*/ 	.byte	0x04, 0x0f
        /*0102*/ 	.short	(.L_45 - .L_44)


	//   ....[0]....
	.align		4
.L_44:
        /*0104*/ 	.word	index@(vprintf)


	//----- nvinfo : EIATTR_MERCURY_ISA_VERSION
	.align		4
.L_45:
        /*0108*/ 	.byte	0x03, 0x5f
        /*010a*/ 	.short	0x0101


	//----- nvinfo : EIATTR_VRC_CTA_INIT_COUNT
	.align		4
        /*010c*/ 	.byte	0x02, 0x4a
	.zero		1
	.zero		1


	//----- nvinfo : EIATTR_SYSCALL_OFFSETS
	.align		4
        /*0110*/ 	.byte	0x04, 0x46
        /*0112*/ 	.short	(.L_47 - .L_46)


	//   ....[0]....
.L_46:
        /*0114*/ 	.word	0x00000a60


	//   ....[1]....
        /*0118*/ 	.word	0x00000e70


	//----- nvinfo : EIATTR_EXIT_INSTR_OFFSETS
	.align		4
.L_47:
        /*011c*/ 	.byte	0x04, 0x1c
        /*011e*/ 	.short	(.L_49 - .L_48)


	//   ....[0]....
.L_48:
        /*0120*/ 	.word	0x00000060


	//   ....[1]....
        /*0124*/ 	.word	0x000002a0


	//   ....[2]....
        /*0128*/ 	.word	0x000010c0


	//   ....[3]....
        /*012c*/ 	.word	0x00001120


	//----- nvinfo : EIATTR_CRS_STACK_SIZE
	.align		4
.L_49:
        /*0130*/ 	.byte	0x04, 0x1e
        /*0132*/ 	.short	(.L_51 - .L_50)
.L_50:
        /*0134*/ 	.word	0x00000000


	//----- nvinfo : EIATTR_CBANK_PARAM_SIZE
	.align		4
.L_51:
        /*0138*/ 	.byte	0x03, 0x19
        /*013a*/ 	.short	0x0060


	//----- nvinfo : EIATTR_PARAM_CBANK
	.align		4
        /*013c*/ 	.byte	0x04, 0x0a
        /*013e*/ 	.short	(.L_53 - .L_52)
	.align		4
.L_52:
        /*0140*/ 	.word	index@(.nv.constant0.compute_spike_times_kernel)
        /*0144*/ 	.short	0x0380
        /*0146*/ 	.short	0x0060


	//----- nvinfo : EIATTR_SW_WAR
	.align		4
.L_53:
        /*0148*/ 	.byte	0x04, 0x36
        /*014a*/ 	.short	(.L_55 - .L_54)
.L_54:
        /*014c*/ 	.word	0x00000008
.L_55:


//--------------------- .nv.callgraph             --------------------------
	.section	.nv.callgraph,"",@"SHT_CUDA_CALLGRAPH"
	.align	4
	.sectionentsize	8
	.align		4
        /*0000*/ 	.word	0x00000000
	.align		4
        /*0004*/ 	.word	0xffffffff
	.align		4
        /*0008*/ 	.word	index@(compute_spike_times_kernel)
	.align		4
        /*000c*/ 	.word	index@(vprintf)
	.align		4
        /*0010*/ 	.word	0x00000000
	.align		4
        /*0014*/ 	.word	0xfffffffe
	.align		4
        /*0018*/ 	.word	0x00000000
	.align		4
        /*001c*/ 	.word	0xfffffffd
	.align		4
        /*0020*/ 	.word	0x00000000
	.align		4
        /*0024*/ 	.word	0xfffffffc


//--------------------- .nv.constant4             --------------------------
	.section	.nv.constant4,"a",@progbits
	.align	8
	.align		8
.nv.constant4:
        /*0000*/ 	.dword	vprintf
	.align		8
        /*0008*/ 	.dword	$str
	.align		8
        /*0010*/ 	.dword	$str$1


//--------------------- .text.compute_spike_times_kernel --------------------------
	.section	.text.compute_spike_times_kernel,"ax",@progbits
	.align	128
        .global         compute_spike_times_kernel
        .type           compute_spike_times_kernel,@function
        .size           compute_spike_times_kernel,(.L_x_36 - compute_spike_times_kernel)
        .other          compute_spike_times_kernel,@"STO_CUDA_ENTRY STV_DEFAULT"
compute_spike_times_kernel:
.text.compute_spike_times_kernel:
[----:B------:R-:W0:Y:S08]  /*0000*/  LDC R1, c[0x0][0x37c] ;  /* 0x0000df00ff017b82 */ /* 0x000e300000000800 */
[----:B------:R-:W1:Y:S01]  /*0010*/  LDC R34, c[0x0][0x3b0] ;  /* 0x0000ec00ff227b82 */ /* 0x000e620000000800 */
[----:B------:R-:W2:Y:S01]  /*0020*/  LDCU UR4, c[0x0][0x2f8] ;  /* 0x00005f00ff0477ac */ /* 0x000ea20008000800 */
[----:B0-----:R-:W-:-:S05]  /*0030*/  VIADD R1, R1, 0xfffffff8 ;  /* 0xfffffff801017836 */ /* 0x001fca0000000000 */
[----:B--2---:R-:W-:Y:S02]  /*0040*/  IADD3 R25, P1, PT, R1, UR4, RZ ;  /* 0x0000000401197c10 */ /* 0x004fe4000ff3e0ff */
[----:B-1----:R-:W-:-:S13]  /*0050*/  ISETP.GE.AND P0, PT, R34, 0x1, PT ;  /* 0x000000012200780c */ /* 0x002fda0003f06270 */
[----:B------:R-:W-:Y:S05]  /*0060*/  @!P0 EXIT ;  /* 0x000000000000894d */ /* 0x000fea0003800000 */
[----:B------:R-:W0:Y:S01]  /*0070*/  S2R R36, SR_TID.X ;  /* 0x0000000000247919 */ /* 0x000e220000002100 */
[----:B------:R-:W1:Y:S01]  /*0080*/  LDC.64 R22, c[0x0][0x3b8] ;  /* 0x0000ee00ff167b82 */ /* 0x000e620000000a00 */
[----:B------:R-:W2:Y:S01]  /*0090*/  LDCU UR7, c[0x0][0x3a0] ;  /* 0x00007400ff0777ac */ /* 0x000ea20008000800 */
[----:B------:R-:W-:Y:S01]  /*00a0*/  BSSY.RECONVERGENT B7, `(.L_x_0) ;  /* 0x0000107000077945 */ /* 0x000fe20003800200 */
[----:B------:R-:W0:Y:S01]  /*00b0*/  S2R R33, SR_CTAID.X ;  /* 0x0000000000217919 */ /* 0x000e220000002500 */
[----:B------:R-:W-:Y:S01]  /*00c0*/  IMAD.MOV.U32 R32, RZ, RZ, RZ ;  /* 0x000000ffff207224 */ /* 0x000fe200078e00ff */
[----:B------:R-:W3:Y:S01]  /*00d0*/  LDCU UR4, c[0x0][0x2fc] ;  /* 0x00005f80ff0477ac */ /* 0x000ee20008000800 */
[----:B------:R-:W-:Y:S01]  /*00e0*/  CS2R R30, SRZ ;  /* 0x00000000001e7805 */ /* 0x000fe2000001ff00 */
[----:B------:R-:W0:Y:S01]  /*00f0*/  LDCU UR5, c[0x0][0x370] ;  /* 0x00006e00ff0577ac */ /* 0x000e220008000800 */
[----:B------:R-:W4:Y:S01]  /*0100*/  LDCU UR6, c[0x0][0x3b4] ;  /* 0x00007680ff0677ac */ /* 0x000f220008000800 */
[----:B------:R-:W0:Y:S01]  /*0110*/  LDCU.64 UR36, c[0x0][0x358] ;  /* 0x00006b00ff2477ac */ /* 0x000e220008000a00 */
[----:B--2---:R-:W2:Y:S01]  /*0120*/  F2F.F64.F32 R18, UR7 ;  /* 0x0000000700127d10 */ /* 0x004ea20008201800 */
[----:B------:R-:W1:Y:S01]  /*0130*/  LDCU UR46, c[0x0][0x3a8] ;  /* 0x00007500ff2e77ac */ /* 0x000e620008000800 */
[----:B---3--:R-:W-:Y:S01]  /*0140*/  IMAD.X R24, RZ, RZ, UR4, P1 ;  /* 0x00000004ff187e24 */ /* 0x008fe200088e06ff */
[----:B------:R-:W3:Y:S01]  /*0150*/  LDCU UR47, c[0x0][0x3a0] ;  /* 0x00007400ff2f77ac */ /* 0x000ee20008000800 */
[----:B------:R-:W1:Y:S01]  /*0160*/  LDCU UR48, c[0x0][0x3b4] ;  /* 0x00007680ff3077ac */ /* 0x000e620008000800 */
[----:B------:R-:W1:Y:S01]  /*0170*/  LDCU UR49, c[0x0][0x3a4] ;  /* 0x00007480ff3177ac */ /* 0x000e620008000800 */
[----:B0-----:R-:W-:-:S02]  /*0180*/  IMAD R33, R36, UR5, R33 ;  /* 0x0000000524217c24 */ /* 0x001fc4000f8e0221 */
[-C--:B------:R-:W-:Y:S01]  /*0190*/  IMAD R36, R36, R34.reuse, RZ ;  /* 0x0000002224247224 */ /* 0x080fe200078e02ff */
[----:B------:R-:W0:Y:S01]  /*01a0*/  LDCU.64 UR38, c[0x0][0x3d0] ;  /* 0x00007a00ff2677ac */ /* 0x000e220008000a00 */
[C---:B------:R-:W-:Y:S02]  /*01b0*/  IMAD R34, R33.reuse, R34, RZ ;  /* 0x0000002221227224 */ /* 0x040fe400078e02ff */
[C---:B-1----:R-:W-:Y:S01]  /*01c0*/  IMAD.WIDE.U32 R22, R33.reuse, 0x4, R22 ;  /* 0x0000000421167825 */ /* 0x042fe200078e0016 */
[----:B------:R-:W1:Y:S03]  /*01d0*/  LDCU.64 UR44, c[0x0][0x3d8] ;  /* 0x00007b00ff2c77ac */ /* 0x000e660008000a00 */
[----:B----4-:R-:W-:Y:S01]  /*01e0*/  IMAD R33, R33, UR6, RZ ;  /* 0x0000000621217c24 */ /* 0x010fe2000f8e02ff */
[----:B------:R-:W4:Y:S04]  /*01f0*/  LDCU.128 UR40, c[0x0][0x3c0] ;  /* 0x00007800ff2877ac */ /* 0x000f280008000c00 */
[----:B0-23--:R-:W-:-:S07]  /*0200*/  SHF.R.S32.HI R28, RZ, 0x1f, R33 ;  /* 0x0000001fff1c7819 */ /* 0x00dfce0000011421 */
.L_x_21:
[----:B------:R-:W0:Y:S01]  /*0210*/  LDCU.64 UR4, c[0x0][0x380] ;  /* 0x00007000ff0477ac */ /* 0x000e220008000a00 */
[----:B------:R-:W-:-:S04]  /*0220*/  IADD3 R0, P0, PT, R36, R31, RZ ;  /* 0x0000001f24007210 */ /* 0x000fc80007f1e0ff */
[----:B------:R-:W-:Y:S02]  /*0230*/  LEA.HI.X.SX32 R3, R36, RZ, 0x1, P0 ;  /* 0x000000ff24037211 */ /* 0x000fe400000f0eff */
[C---:B------:R-:W-:Y:S02]  /*0240*/  SHF.L.U32 R10, R0.reuse, 0x2, RZ ;  /* 0x00000002000a7819 */ /* 0x040fe400000006ff */
[----:B------:R-:W-:Y:S02]  /*0250*/  SHF.L.U64.HI R8, R0, 0x2, R3 ;  /* 0x0000000200087819 */ /* 0x000fe40000010203 */
[----:B0-----:R-:W-:-:S04]  /*0260*/  IADD3 R2, P0, PT, R10, UR4, RZ ;  /* 0x000000040a027c10 */ /* 0x001fc8000ff1e0ff */
[----:B------:R-:W-:-:S05]  /*0270*/  IADD3.X R3, PT, PT, R8, UR5, RZ, P0, !PT ;  /* 0x0000000508037c10 */ /* 0x000fca00087fe4ff */
[----:B------:R-:W2:Y:S02]  /*0280*/  LDG.E R27, desc[UR36][R2.64] ;  /* 0x00000024021b7981 */ /* 0x000ea4000c1e1900 */
[----:B--2---:R-:W-:-:S13]  /*0290*/  FSETP.NEU.AND P0, PT, R27, +INF , PT ;  /* 0x7f8000001b00780b */ /* 0x004fda0003f0d000 */
[----:B-1--4-:R-:W-:Y:S05]  /*02a0*/  @!P0 EXIT ;  /* 0x000000000000894d */ /* 0x012fea0003800000 */
[----:B------:R-:W0:Y:S01]  /*02b0*/  LDCU.128 UR8, c[0x0][0x390] ;  /* 0x00007200ff0877ac */ /* 0x000e220008000c00 */
[C---:B------:R-:W-:Y:S01]  /*02c0*/  IADD3 R0, P0, PT, R34.reuse, R31, RZ ;  /* 0x0000001f22007210 */ /* 0x040fe20007f1e0ff */
[----:B------:R-:W1:Y:S03]  /*02d0*/  LDCU.64 UR4, c[0x0][0x388] ;  /* 0x00007100ff0477ac */ /* 0x000e660008000a00 */
[----:B------:R-:W-:Y:S02]  /*02e0*/  LEA.HI.X.SX32 R5, R34, RZ, 0x1, P0 ;  /* 0x000000ff22057211 */ /* 0x000fe400000f0eff */
[----:B0-----:R-:W-:Y:S02]  /*02f0*/  LEA R4, P1, R0, UR10, 0x2 ;  /* 0x0000000a00047c11 */ /* 0x001fe4000f8210ff */
[----:B-1----:R-:W-:Y:S01]  /*0300*/  IADD3 R6, P2, PT, R10, UR4, RZ ;  /* 0x000000040a067c10 */ /* 0x002fe2000ff5e0ff */
[----:B------:R-:W0:Y:S01]  /*0310*/  LDCU UR4, c[0x0][0x3b0] ;  /* 0x00007600ff0477ac */ /* 0x000e220008000800 */
[----:B------:R-:W-:-:S02]  /*0320*/  LEA.HI.X R5, R0, UR11, R5, 0x2, P1 ;  /* 0x0000000b00057c11 */ /* 0x000fc400088f1405 */
[----:B------:R-:W-:-:S04]  /*0330*/  IADD3.X R7, PT, PT, R8, UR5, RZ, P2, !PT ;  /* 0x0000000508077c10 */ /* 0x000fc800097fe4ff */
[----:B------:R-:W2:Y:S04]  /*0340*/  LDG.E R5, desc[UR36][R4.64] ;  /* 0x0000002404057981 */ /* 0x000ea8000c1e1900 */
[----:B------:R-:W2:Y:S01]  /*0350*/  LDG.E R6, desc[UR36][R6.64] ;  /* 0x0000002406067981 */ /* 0x000ea2000c1e1900 */
[----:B------:R-:W-:Y:S01]  /*0360*/  VIADD R31, R31, 0x1 ;  /* 0x000000011f1f7836 */ /* 0x000fe20000000000 */
[----:B------:R-:W-:-:S04]  /*0370*/  IADD3 R10, P1, PT, R10, UR8, RZ ;  /* 0x000000080a0a7c10 */ /* 0x000fc8000ff3e0ff */
[----:B0-----:R-:W-:Y:S01]  /*0380*/  ISETP.GE.AND P0, PT, R31, UR4, PT ;  /* 0x000000041f007c0c */ /* 0x001fe2000bf06270 */
[----:B------:R-:W-:Y:S01]  /*0390*/  IMAD.MOV.U32 R29, RZ, RZ, 0x7f800000 ;  /* 0x7f800000ff1d7424 */ /* 0x000fe200078e00ff */
[----:B------:R-:W-:Y:S01]  /*03a0*/  IADD3.X R11, PT, PT, R8, UR9, RZ, P1, !PT ;  /* 0x00000009080b7c10 */ /* 0x000fe20008ffe4ff */
[----:B------:R-:W0:Y:S04]  /*03b0*/  LDCU UR4, c[0x0][0x3ac] ;  /* 0x00007580ff0477ac */ /* 0x000e280008000800 */
[----:B------:R-:W3:Y:S06]  /*03c0*/  LDG.E R10, desc[UR36][R10.64] ;  /* 0x000000240a0a7981 */ /* 0x000eec000c1e1900 */
[----:B------:R-:W0:Y:S01]  /*03d0*/  @!P0 LDG.E R29, desc[UR36][R2.64+0x4] ;  /* 0x00000424021d8981 */ /* 0x000e22000c1e1900 */
[----:B------:R-:W-:Y:S01]  /*03e0*/  BSSY.RECONVERGENT B6, `(.L_x_1) ;  /* 0x00000cf000067945 */ /* 0x000fe20003800200 */
[----:B--2---:R-:W-:-:S04]  /*03f0*/  FFMA R32, R5, R6, R32 ;  /* 0x0000000605207223 */ /* 0x004fc80000000020 */
[----:B------:R-:W1:Y:S02]  /*0400*/  F2F.F64.F32 R8, R32 ;  /* 0x0000002000087310 */ /* 0x000e640000201800 */
[----:B-1----:R-:W-:Y:S01]  /*0410*/  DMUL R8, R8, 4 ;  /* 0x4010000008087828 */ /* 0x002fe20000000000 */
[----:B---3--:R-:W-:Y:S01]  /*0420*/  FFMA R30, R5, R10, R30 ;  /* 0x0000000a051e7223 */ /* 0x008fe2000000001e */
[----:B0-----:R-:W-:-:S06]  /*0430*/  FMNMX R29, R29, UR4, PT ;  /* 0x000000041d1d7c09 */ /* 0x001fcc000b800000 */
[----:B------:R-:W-:-:S11]  /*0440*/  DMUL R16, R18, R8 ;  /* 0x0000000812107228 */ /* 0x000fd60000000000 */
.L_x_20:
[----:B------:R-:W-:-:S04]  /*0450*/  FMUL R0, R30, R30 ;  /* 0x0000001e1e007220 */ /* 0x000fc80000400000 */
[----:B------:R-:W0:Y:S02]  /*0460*/  F2F.F64.F32 R2, R0 ;  /* 0x0000000000027310 */ /* 0x000e240000201800 */
[----:B0-----:R-:W-:-:S06]  /*0470*/  DADD R2, -R16, R2 ;  /* 0x0000000010027229 */ /* 0x001fcc0000000102 */
[----:B------:R-:W0:Y:S02]  /*0480*/  F2F.F32.F64 R0, R2 ;  /* 0x0000000200007310 */ /* 0x000e240000301000 */
[----:B0-----:R-:W-:-:S13]  /*0490*/  FSETP.GEU.AND P0, PT, R0, RZ, PT ;  /* 0x000000ff0000720b */ /* 0x001fda0003f0e000 */
[----:B------:R-:W-:Y:S05]  /*04a0*/  @!P0 BRA `(.L_x_2) ;  /* 0x0000000c00088947 */ /* 0x000fea0003800000 */
[----:B------:R-:W-:Y:S01]  /*04b0*/  VIADD R2, R0, 0xf3000000 ;  /* 0xf300000000027836 */ /* 0x000fe20000000000 */
[----:B------:R0:W1:Y:S01]  /*04c0*/  MUFU.RSQ R5, R0 ;  /* 0x0000000000057308 */ /* 0x0000620000001400 */
[----:B------:R-:W-:Y:S03]  /*04d0*/  BSSY.RECONVERGENT B0, `(.L_x_3) ;  /* 0x000000b000007945 */ /* 0x000fe60003800200 */
[----:B------:R-:W-:-:S13]  /*04e0*/  ISETP.GT.U32.AND P0, PT, R2, 0x727fffff, PT ;  /* 0x727fffff0200780c */ /* 0x000fda0003f04070 */
[----:B01----:R-:W-:Y:S05]  /*04f0*/  @!P0 BRA `(.L_x_4) ;  /* 0x0000000000108947 */ /* 0x003fea0003800000 */
[----:B------:R-:W-:-:S07]  /*0500*/  MOV R7, 0x520 ;  /* 0x0000052000077802 */ /* 0x000fce0000000f00 */
[----:B------:R-:W-:Y:S05]  /*0510*/  CALL.REL.NOINC `($__internal_0_$__cuda_sm20_sqrt_rn_f32_slowpath) ;  /* 0x0000000c00047944 */ /* 0x000fea0003c00000 */
[----:B------:R-:W-:Y:S01]  /*0520*/  MOV R3, R0 ;  /* 0x0000000000037202 */ /* 0x000fe20000000f00 */
[----:B------:R-:W-:Y:S06]  /*0530*/  BRA `(.L_x_5) ;  /* 0x0000000000107947 */ /* 0x000fec0003800000 */
.L_x_4:
[----:B------:R-:W-:Y:S01]  /*0540*/  FMUL.FTZ R3, R0, R5 ;  /* 0x0000000500037220 */ /* 0x000fe20000410000 */
[----:B------:R-:W-:-:S03]  /*0550*/  FMUL.FTZ R2, R5, 0.5 ;  /* 0x3f00000005027820 */ /* 0x000fc60000410000 */
[----:B------:R-:W-:-:S04]  /*0560*/  FFMA R0, -R3, R3, R0 ;  /* 0x0000000303007223 */ /* 0x000fc80000000100 */
[----:B------:R-:W-:-:S07]  /*0570*/  FFMA R3, R0, R2, R3 ;  /* 0x0000000200037223 */ /* 0x000fce0000000003 */
.L_x_5:
[----:B------:R-:W-:Y:S05]  /*0580*/  BSYNC.RECONVERGENT B0 ;  /* 0x0000000000007941 */ /* 0x000fea0003800200 */
.L_x_3:
[----:B------:R-:W-:-:S05]  /*0590*/  FADD R5, R30, R3 ;  /* 0x000000031e057221 */ /* 0x000fca0000000000 */
[----:B------:R-:W-:-:S13]  /*05a0*/  FSETP.NEU.AND P0, PT, R5, RZ, PT ;  /* 0x000000ff0500720b */ /* 0x000fda0003f0d000 */
[----:B------:R-:W-:Y:S05]  /*05b0*/  @!P0 BRA `(.L_x_2) ;  /* 0x0000000800c48947 */ /* 0x000fea0003800000 */
[----:B------:R-:W0:Y:S01]  /*05c0*/  MUFU.RCP R2, R5 ;  /* 0x0000000500027308 */ /* 0x000e220000001000 */
[----:B------:R-:W-:Y:S01]  /*05d0*/  FADD R0, R32, R32 ;  /* 0x0000002020007221 */ /* 0x000fe20000000000 */
[----:B------:R-:W-:Y:S06]  /*05e0*/  BSSY.RECONVERGENT B0, `(.L_x_6) ;  /* 0x000000c000007945 */ /* 0x000fec0003800200 */
[----:B------:R-:W1:Y:S01]  /*05f0*/  FCHK P0, R0, R5 ;  /* 0x0000000500007302 */ /* 0x000e620000000000 */
[----:B0-----:R-:W-:-:S04]  /*0600*/  FFMA R3, -R5, R2, 1 ;  /* 0x3f80000005037423 */ /* 0x001fc80000000102 */
[----:B------:R-:W-:-:S04]  /*0610*/  FFMA R3, R2, R3, R2 ;  /* 0x0000000302037223 */ /* 0x000fc80000000002 */
[----:B------:R-:W-:-:S04]  /*0620*/  FFMA R2, R0, R3, RZ ;  /* 0x0000000300027223 */ /* 0x000fc800000000ff */
[----:B------:R-:W-:-:S04]  /*0630*/  FFMA R4, -R5, R2, R0 ;  /* 0x0000000205047223 */ /* 0x000fc80000000100 */
[----:B------:R-:W-:Y:S01]  /*0640*/  FFMA R2, R3, R4, R2 ;  /* 0x0000000403027223 */ /* 0x000fe20000000002 */
[----:B-1----:R-:W-:Y:S06]  /*0650*/  @!P0 BRA `(.L_x_7) ;  /* 0x0000000000108947 */ /* 0x002fec0003800000 */
[----:B------:R-:W-:Y:S01]  /*0660*/  IMAD.MOV.U32 R3, RZ, RZ, R5 ;  /* 0x000000ffff037224 */ /* 0x000fe200078e0005 */
[----:B------:R-:W-:-:S07]  /*0670*/  MOV R4, 0x690 ;  /* 0x0000069000047802 */ /* 0x000fce0000000f00 */
[----:B------:R-:W-:Y:S05]  /*0680*/  CALL.REL.NOINC `($__internal_1_$__cuda_sm3x_div_rn_noftz_f32_slowpath) ;  /* 0x0000000c00047944 */ /* 0x000fea0003c00000 */
[----:B------:R-:W-:-:S07]  /*0690*/  IMAD.MOV.U32 R2, RZ, RZ, R0 ;  /* 0x000000ffff027224 */ /* 0x000fce00078e0000 */
.L_x_7:
[----:B------:R-:W-:Y:S05]  /*06a0*/  BSYNC.RECONVERGENT B0 ;  /* 0x0000000000007941 */ /* 0x000fea0003800200 */
.L_x_6:
[----:B------:R-:W-:-:S13]  /*06b0*/  FSETP.GEU.AND P0, PT, R2, RZ, PT ;  /* 0x000000ff0200720b */ /* 0x000fda0003f0e000 */
[----:B------:R-:W-:Y:S05]  /*06c0*/  @!P0 BRA `(.L_x_2) ;  /* 0x0000000800808947 */ /* 0x000fea0003800000 */
[C---:B------:R-:W-:Y:S01]  /*06d0*/  FSETP.GEU.AND P0, PT, |R2|.reuse, 1.175494350822287508e-38, PT ;  /* 0x008000000200780b */ /* 0x040fe20003f0e200 */
[----:B------:R-:W-:Y:S02]  /*06e0*/  HFMA2 R4, -RZ, RZ, 3.390625, 0 ;  /* 0x42c80000ff047431 */ /* 0x000fe400000001ff */
[----:B------:R-:W-:Y:S01]  /*06f0*/  IMAD.MOV.U32 R3, RZ, RZ, 0x3c23d70a ;  /* 0x3c23d70aff037424 */ /* 0x000fe200078e00ff */
[----:B------:R-:W-:Y:S09]  /*0700*/  BSSY.RECONVERGENT B0, `(.L_x_8) ;  /* 0x0000013000007945 */ /* 0x000ff20003800200 */
[----:B------:R-:W-:-:S04]  /*0710*/  @!P0 FMUL R2, R2, 16777216 ;  /* 0x4b80000002028820 */ /* 0x000fc80000400000 */
[----:B------:R0:W1:Y:S02]  /*0720*/  MUFU.LG2 R0, R2 ;  /* 0x0000000200007308 */ /* 0x0000640000000c00 */
[----:B0-----:R-:W-:-:S04]  /*0730*/  FFMA R2, R3, -R4, 1 ;  /* 0x3f80000003027423 */ /* 0x001fc80000000804 */
[----:B------:R-:W-:Y:S01]  /*0740*/  FFMA R3, R2, R3, 0.0099999997764825820923 ;  /* 0x3c23d70a02037423 */ /* 0x000fe20000000003 */
[----:B-1----:R-:W-:-:S04]  /*0750*/  @!P0 FADD R0, R0, -24 ;  /* 0xc1c0000000008421 */ /* 0x002fc80000000000 */
[----:B------:R-:W-:-:S04]  /*0760*/  FMUL R0, R0, 0.69314718246459960938 ;  /* 0x3f31721800007820 */ /* 0x000fc80000400000 */
[----:B------:R-:W-:-:S04]  /*0770*/  FMUL R0, R0, UR46 ;  /* 0x0000002e00007c20 */ /* 0x000fc80008400000 */
[----:B------:R-:W-:-:S06]  /*0780*/  FMUL R0, R0, 100 ;  /* 0x42c8000000007820 */ /* 0x000fcc0000400000 */
[----:B------:R-:W0:Y:S08]  /*0790*/  FRND.CEIL R0, R0 ;  /* 0x0000000000007307 */ /* 0x000e300000209000 */
[----:B0-----:R-:W0:Y:S01]  /*07a0*/  FCHK P0, R0, 100 ;  /* 0x42c8000000007902 */ /* 0x001e220000000000 */
[----:B------:R-:W-:-:S04]  /*07b0*/  FFMA R26, R0, R3, RZ ;  /* 0x00000003001a7223 */ /* 0x000fc800000000ff */
[----:B------:R-:W-:-:S04]  /*07c0*/  FFMA R2, R26, -100, R0 ;  /* 0xc2c800001a027823 */ /* 0x000fc80000000000 */
[----:B------:R-:W-:Y:S01]  /*07d0*/  FFMA R26, R3, R2, R26 ;  /* 0x00000002031a7223 */ /* 0x000fe2000000001a */
[----:B0-----:R-:W-:Y:S06]  /*07e0*/  @!P0 BRA `(.L_x_9) ;  /* 0x0000000000108947 */ /* 0x001fec0003800000 */
[----:B------:R-:W-:Y:S01]  /*07f0*/  IMAD.MOV.U32 R3, RZ, RZ, 0x42c80000 ;  /* 0x42c80000ff037424 */ /* 0x000fe200078e00ff */
[----:B------:R-:W-:-:S07]  /*0800*/  MOV R4, 0x820 ;  /* 0x0000082000047802 */ /* 0x000fce0000000f00 */
[----:B------:R-:W-:Y:S05]  /*0810*/  CALL.REL.NOINC `($__internal_1_$__cuda_sm3x_div_rn_noftz_f32_slowpath) ;  /* 0x0000000800a07944 */ /* 0x000fea0003c00000 */
[----:B------:R-:W-:-:S07]  /*0820*/  IMAD.MOV.U32 R26, RZ, RZ, R0 ;  /* 0x000000ffff1a7224 */ /* 0x000fce00078e0000 */
.L_x_9:
[----:B------:R-:W-:Y:S05]  /*0830*/  BSYNC.RECONVERGENT B0 ;  /* 0x0000000000007941 */ /* 0x000fea0003800200 */
.L_x_8:
[----:B------:R-:W0:Y:S01]  /*0840*/  LDC R2, c[0x0][0x3a8] ;  /* 0x0000ea00ff027b82 */ /* 0x000e220000000800 */
[----:B------:R-:W-:Y:S01]  /*0850*/  BSSY.RECONVERGENT B0, `(.L_x_10) ;  /* 0x000000e000007945 */ /* 0x000fe20003800200 */
[----:B0-----:R-:W0:Y:S08]  /*0860*/  MUFU.RCP R3, R2 ;  /* 0x0000000200037308 */ /* 0x001e300000001000 */
[----:B------:R-:W1:Y:S01]  /*0870*/  FCHK P0, R26, R2 ;  /* 0x000000021a007302 */ /* 0x000e620000000000 */
[----:B0-----:R-:W-:-:S04]  /*0880*/  FFMA R0, R3, -R2, 1 ;  /* 0x3f80000003007423 */ /* 0x001fc80000000802 */
[----:B------:R-:W-:-:S04]  /*0890*/  FFMA R3, R3, R0, R3 ;  /* 0x0000000003037223 */ /* 0x000fc80000000003 */
[----:B------:R-:W-:-:S04]  /*08a0*/  FFMA R5, R3, R26, RZ ;  /* 0x0000001a03057223 */ /* 0x000fc800000000ff */
[----:B------:R-:W-:-:S04]  /*08b0*/  FFMA R0, R5, -R2, R26 ;  /* 0x8000000205007223 */ /* 0x000fc8000000001a */
[----:B------:R-:W-:Y:S01]  /*08c0*/  FFMA R0, R3, R0, R5 ;  /* 0x0000000003007223 */ /* 0x000fe20000000005 */
[----:B-1----:R-:W-:Y:S06]  /*08d0*/  @!P0 BRA `(.L_x_11) ;  /* 0x0000000000148947 */ /* 0x002fec0003800000 */
[----:B------:R-:W0:Y:S01]  /*08e0*/  LDCU UR4, c[0x0][0x3a8] ;  /* 0x00007500ff0477ac */ /* 0x000e220008000800 */
[----:B------:R-:W-:Y:S01]  /*08f0*/  IMAD.MOV.U32 R0, RZ, RZ, R26 ;  /* 0x000000ffff007224 */ /* 0x000fe200078e001a */
[----:B------:R-:W-:Y:S02]  /*0900*/  MOV R4, 0x930 ;  /* 0x0000093000047802 */ /* 0x000fe40000000f00 */
[----:B0-----:R-:W-:-:S07]  /*0910*/  MOV R3, UR4 ;  /* 0x0000000400037c02 */ /* 0x001fce0008000f00 */
[----:B------:R-:W-:Y:S05]  /*0920*/  CALL.REL.NOINC `($__internal_1_$__cuda_sm3x_div_rn_noftz_f32_slowpath) ;  /* 0x00000008005c7944 */ /* 0x000fea0003c00000 */
.L_x_11:
[----:B------:R-:W-:Y:S05]  /*0930*/  BSYNC.RECONVERGENT B0 ;  /* 0x0000000000007941 */ /* 0x000fea0003800200 */
.L_x_10:
[----:B------:R-:W-:Y:S01]  /*0940*/  FMUL R0, R0, -1.4426950216293334961 ;  /* 0xbfb8aa3b00007820 */ /* 0x000fe20000400000 */
[----:B------:R-:W-:Y:S01]  /*0950*/  MOV R8, 0x0 ;  /* 0x0000000000087802 */ /* 0x000fe20000000f00 */
[----:B------:R-:W0:Y:S01]  /*0960*/  LDCU.64 UR4, c[0x4][0x8] ;  /* 0x01000100ff0477ac */ /* 0x000e220008000a00 */
[----:B------:R-:W-:Y:S01]  /*0970*/  IMAD.MOV.U32 R6, RZ, RZ, R25 ;  /* 0x000000ffff067224 */ /* 0x000fe200078e0019 */
[----:B------:R-:W-:Y:S02]  /*0980*/  MOV R7, R24 ;  /* 0x0000001800077202 */ /* 0x000fe40000000f00 */
[----:B------:R-:W-:Y:S01]  /*0990*/  FSETP.GEU.AND P0, PT, R0, -126, PT ;  /* 0xc2fc00000000780b */ /* 0x000fe20003f0e000 */
[----:B------:R-:W1:-:S12]  /*09a0*/  LDC.64 R8, c[0x4][R8] ;  /* 0x0100000008087b82 */ /* 0x000e580000000a00 */
[----:B------:R-:W-:Y:S01]  /*09b0*/  @!P0 FMUL R0, R0, 0.5 ;  /* 0x3f00000000008820 */ /* 0x000fe20000400000 */
[----:B0-----:R-:W-:-:S03]  /*09c0*/  IMAD.U32 R4, RZ, RZ, UR4 ;  /* 0x00000004ff047e24 */ /* 0x001fc6000f8e00ff */
[----:B------:R-:W0:Y:S02]  /*09d0*/  MUFU.EX2 R3, R0 ;  /* 0x0000000000037308 */ /* 0x000e240000000800 */
[----:B0-----:R-:W-:-:S04]  /*09e0*/  @!P0 FMUL R3, R3, R3 ;  /* 0x0000000303038220 */ /* 0x001fc80000400000 */
[----:B------:R-:W-:-:S04]  /*09f0*/  FMUL R5, R3, R3 ;  /* 0x0000000303057220 */ /* 0x000fc80000400000 */
[----:B------:R-:W-:-:S04]  /*0a00*/  FMUL R5, R32, R5 ;  /* 0x0000000520057220 */ /* 0x000fc80000400000 */
[----:B------:R-:W-:Y:S01]  /*0a10*/  FFMA R2, R30, R3, -R5 ;  /* 0x000000031e027223 */ /* 0x000fe20000000805 */
[----:B------:R-:W-:-:S03]  /*0a20*/  IMAD.U32 R5, RZ, RZ, UR5 ;  /* 0x00000005ff057e24 */ /* 0x000fc6000f8e00ff */
[----:B------:R-:W0:Y:S02]  /*0a30*/  F2F.F64.F32 R10, R2 ;  /* 0x00000002000a7310 */ /* 0x000e240000201800 */
[----:B01----:R0:W-:Y:S02]  /*0a40*/  STL.64 [R1], R10 ;  /* 0x0000000a01007387 */ /* 0x0031e40000100a00 */
[----:B------:R-:W-:-:S07]  /*0a50*/  LEPC R20, `(.L_x_12) ;  /* 0x000000001014794e */ /* 0x000fce0000000000 */
[----:B0-----:R-:W-:Y:S05]  /*0a60*/  CALL.ABS.NOINC R8 ;  /* 0x0000000008007343 */ /* 0x001fea0003c00000 */
.L_x_12:
[----:B------:R-:W-:-:S04]  /*0a70*/  FSETP.GTU.AND P0, PT, R26, R27, PT ;  /* 0x0000001b1a00720b */ /* 0x000fc80003f0c000 */
[----:B------:R-:W-:-:S04]  /*0a80*/  FSETP.LT.OR P0, PT, R29, R26, !P0 ;  /* 0x0000001a1d00720b */ /* 0x000fc80004701400 */
[----:B------:R-:W-:-:S13]  /*0a90*/  FSETP.LT.OR P0, PT, R2, UR47, P0 ;  /* 0x0000002f02007c0b */ /* 0x000fda0008701400 */
[----:B------:R-:W-:Y:S05]  /*0aa0*/  @P0 BRA `(.L_x_2) ;  /* 0x0000000400880947 */ /* 0x000fea0003800000 */
        /* <DEDUP_REMOVED lines=12> */
[----:B------:R-:W-:Y:S01]  /*0b70*/  MOV R4, 0xba0 ;  /* 0x00000ba000047802 */ /* 0x000fe20000000f00 */
[----:B0-----:R-:W-:-:S07]  /*0b80*/  IMAD.U32 R3, RZ, RZ, UR4 ;  /* 0x00000004ff037e24 */ /* 0x001fce000f8e00ff */
[----:B------:R-:W-:Y:S05]  /*0b90*/  CALL.REL.NOINC `($__internal_1_$__cuda_sm3x_div_rn_noftz_f32_slowpath) ;  /* 0x0000000400c07944 */ /* 0x000fea0003c00000 */
[----:B------:R-:W-:-:S07]  /*0ba0*/  IMAD.MOV.U32 R3, RZ, RZ, R0 ;  /* 0x000000ffff037224 */ /* 0x000fce00078e0000 */
.L_x_14:
[----:B------:R-:W-:Y:S05]  /*0bb0*/  BSYNC.RECONVERGENT B0 ;  /* 0x0000000000007941 */ /* 0x000fea0003800200 */
.L_x_13:
[----:B------:R-:W-:Y:S01]  /*0bc0*/  FMUL R3, R3, 1.4426950216293334961 ;  /* 0x3fb8aa3b03037820 */ /* 0x000fe20000400000 */
[----:B------:R-:W-:Y:S01]  /*0bd0*/  FADD R0, R32, R32 ;  /* 0x0000002020007221 */ /* 0x000fe20000000000 */
[----:B------:R-:W-:Y:S03]  /*0be0*/  BSSY.RECONVERGENT B0, `(.L_x_15) ;  /* 0x0000011000007945 */ /* 0x000fe60003800200 */
[----:B------:R-:W-:-:S13]  /*0bf0*/  FSETP.GEU.AND P0, PT, R3, -126, PT ;  /* 0xc2fc00000300780b */ /* 0x000fda0003f0e000 */
[----:B------:R-:W-:-:S04]  /*0c00*/  @!P0 FMUL R3, R3, 0.5 ;  /* 0x3f00000003038820 */ /* 0x000fc80000400000 */
[----:B------:R-:W0:Y:S02]  /*0c10*/  MUFU.EX2 R27, R3 ;  /* 0x00000003001b7308 */ /* 0x000e240000000800 */
[----:B0-----:R-:W-:-:S06]  /*0c20*/  @!P0 FMUL R27, R27, R27 ;  /* 0x0000001b1b1b8220 */ /* 0x001fcc0000400000 */
[----:B------:R-:W0:Y:S08]  /*0c30*/  MUFU.RCP R4, R27 ;  /* 0x0000001b00047308 */ /* 0x000e300000001000 */
[----:B------:R-:W1:Y:S01]  /*0c40*/  FCHK P0, R0, R27 ;  /* 0x0000001b00007302 */ /* 0x000e620000000000 */
[----:B0-----:R-:W-:-:S04]  /*0c50*/  FFMA R5, -R27, R4, 1 ;  /* 0x3f8000001b057423 */ /* 0x001fc80000000104 */
[----:B------:R-:W-:-:S04]  /*0c60*/  FFMA R5, R4, R5, R4 ;  /* 0x0000000504057223 */ /* 0x000fc80000000004 */
[----:B------:R-:W-:-:S04]  /*0c70*/  FFMA R4, R0, R5, RZ ;  /* 0x0000000500047223 */ /* 0x000fc800000000ff */
[----:B------:R-:W-:-:S04]  /*0c80*/  FFMA R6, -R27, R4, R0 ;  /* 0x000000041b067223 */ /* 0x000fc80000000100 */
[----:B------:R-:W-:Y:S01]  /*0c90*/  FFMA R7, R5, R6, R4 ;  /* 0x0000000605077223 */ /* 0x000fe20000000004 */
[----:B-1----:R-:W-:Y:S06]  /*0ca0*/  @!P0 BRA `(.L_x_16) ;  /* 0x0000000000108947 */ /* 0x002fec0003800000 */
[----:B------:R-:W-:Y:S02]  /*0cb0*/  MOV R3, R27 ;  /* 0x0000001b00037202 */ /* 0x000fe40000000f00 */
[----:B------:R-:W-:-:S07]  /*0cc0*/  MOV R4, 0xce0 ;  /* 0x00000ce000047802 */ /* 0x000fce0000000f00 */
[----:B------:R-:W-:Y:S05]  /*0cd0*/  CALL.REL.NOINC `($__internal_1_$__cuda_sm3x_div_rn_noftz_f32_slowpath) ;  /* 0x0000000400707944 */ /* 0x000fea0003c00000 */
[----:B------:R-:W-:-:S07]  /*0ce0*/  IMAD.MOV.U32 R7, RZ, RZ, R0 ;  /* 0x000000ffff077224 */ /* 0x000fce00078e0000 */
.L_x_16:
[----:B------:R-:W-:Y:S05]  /*0cf0*/  BSYNC.RECONVERGENT B0 ;  /* 0x0000000000007941 */ /* 0x000fea0003800200 */
.L_x_15:
[----:B------:R-:W2:Y:S01]  /*0d00*/  LDG.E R0, desc[UR36][R22.64] ;  /* 0x0000002416007981 */ /* 0x000ea2000c1e1900 */
[----:B------:R-:W0:Y:S01]  /*0d10*/  LDCU.64 UR4, c[0x4][0x10] ;  /* 0x01000200ff0477ac */ /* 0x000e220008000a00 */
[----:B--2---:R-:W-:-:S04]  /*0d20*/  IADD3 R3, P0, PT, R33, R0, RZ ;  /* 0x0000000021037210 */ /* 0x004fc80007f1e0ff */
[----:B------:R-:W-:Y:S02]  /*0d30*/  LEA.HI.X.SX32 R0, R0, R28, 0x1, P0 ;  /* 0x0000001c00007211 */ /* 0x000fe400000f0eff */
[----:B------:R-:W-:-:S04]  /*0d40*/  LEA R4, P0, R3, UR40, 0x2 ;  /* 0x0000002803047c11 */ /* 0x000fc8000f8010ff */
[----:B------:R-:W-:-:S05]  /*0d50*/  LEA.HI.X R5, R3, UR41, R0, 0x2, P0 ;  /* 0x0000002903057c11 */ /* 0x000fca00080f1400 */
[----:B------:R0:W-:Y:S04]  /*0d60*/  STG.E desc[UR36][R4.64], R32 ;  /* 0x0000002004007986 */ /* 0x0001e8000c101924 */
[----:B------:R-:W2:Y:S01]  /*0d70*/  LDG.E R0, desc[UR36][R22.64] ;  /* 0x0000002416007981 */ /* 0x000ea2000c1e1900 */
[----:B------:R-:W-:Y:S01]  /*0d80*/  FADD R3, -R30, R7 ;  /* 0x000000071e037221 */ /* 0x000fe20000000100 */
[----:B------:R-:W-:-:S03]  /*0d90*/  MOV R8, 0x0 ;  /* 0x0000000000087802 */ /* 0x000fc60000000f00 */
[----:B------:R-:W1:Y:S03]  /*0da0*/  F2F.F64.F32 R10, R3 ;  /* 0x00000003000a7310 */ /* 0x000e660000201800 */
[----:B------:R-:W3:Y:S01]  /*0db0*/  LDC.64 R8, c[0x4][R8] ;  /* 0x0100000008087b82 */ /* 0x000ee20000000a00 */
[----:B0-----:R-:W-:Y:S01]  /*0dc0*/  IMAD.U32 R4, RZ, RZ, UR4 ;  /* 0x00000004ff047e24 */ /* 0x001fe2000f8e00ff */
[----:B------:R-:W-:Y:S01]  /*0dd0*/  MOV R5, UR5 ;  /* 0x0000000500057c02 */ /* 0x000fe20008000f00 */
[----:B-1----:R0:W-:Y:S01]  /*0de0*/  STL.64 [R1], R10 ;  /* 0x0000000a01007387 */ /* 0x0021e20000100a00 */
[----:B--2---:R-:W-:-:S04]  /*0df0*/  IADD3 R6, P0, PT, R33, R0, RZ ;  /* 0x0000000021067210 */ /* 0x004fc80007f1e0ff */
[----:B------:R-:W-:Y:S02]  /*0e00*/  LEA.HI.X.SX32 R7, R0, R28, 0x1, P0 ;  /* 0x0000001c00077211 */ /* 0x000fe400000f0eff */
[----:B------:R-:W-:-:S04]  /*0e10*/  LEA R12, P0, R6, UR42, 0x2 ;  /* 0x0000002a060c7c11 */ /* 0x000fc8000f8010ff */
[----:B------:R-:W-:Y:S01]  /*0e20*/  LEA.HI.X R13, R6, UR43, R7, 0x2, P0 ;  /* 0x0000002b060d7c11 */ /* 0x000fe200080f1407 */
[----:B------:R-:W-:Y:S02]  /*0e30*/  IMAD.MOV.U32 R6, RZ, RZ, R25 ;  /* 0x000000ffff067224 */ /* 0x000fe400078e0019 */
[----:B------:R-:W-:Y:S02]  /*0e40*/  IMAD.MOV.U32 R7, RZ, RZ, R24 ;  /* 0x000000ffff077224 */ /* 0x000fe400078e0018 */
[----:B---3--:R0:W-:Y:S05]  /*0e50*/  STG.E desc[UR36][R12.64], R3 ;  /* 0x000000030c007986 */ /* 0x0081ea000c101924 */
[----:B------:R-:W-:-:S07]  /*0e60*/  LEPC R20, `(.L_x_17) ;  /* 0x000000001014794e */ /* 0x000fce0000000000 */
[----:B0-----:R-:W-:Y:S05]  /*0e70*/  CALL.ABS.NOINC R8 ;  /* 0x0000000008007343 */ /* 0x001fea0003c00000 */
.L_x_17:
[----:B------:R-:W2:Y:S01]  /*0e80*/  LDG.E R0, desc[UR36][R22.64] ;  /* 0x0000002416007981 */ /* 0x000ea2000c1e1900 */
[----:B------:R-:W0:Y:S01]  /*0e90*/  LDC R9, c[0x0][0x3a0] ;  /* 0x0000e800ff097b82 */ /* 0x000e220000000800 */
[----:B------:R-:W-:Y:S01]  /*0ea0*/  BSSY.RECONVERGENT B0, `(.L_x_18) ;  /* 0x0000014000007945 */ /* 0x000fe20003800200 */
[----:B0-----:R-:W0:Y:S02]  /*0eb0*/  MUFU.RCP R3, R9 ;  /* 0x0000000900037308 */ /* 0x001e240000001000 */
[----:B0-----:R-:W-:-:S04]  /*0ec0*/  FFMA R6, R3, -R9, 1 ;  /* 0x3f80000003067423 */ /* 0x001fc80000000809 */
[----:B------:R-:W-:Y:S01]  /*0ed0*/  FFMA R3, R3, R6, R3 ;  /* 0x0000000603037223 */ /* 0x000fe20000000003 */
[----:B--2---:R-:W-:-:S04]  /*0ee0*/  IADD3 R5, P0, PT, R33, R0, RZ ;  /* 0x0000000021057210 */ /* 0x004fc80007f1e0ff */
[----:B------:R-:W-:Y:S02]  /*0ef0*/  LEA.HI.X.SX32 R0, R0, R28, 0x1, P0 ;  /* 0x0000001c00007211 */ /* 0x000fe400000f0eff */
[----:B------:R-:W-:-:S04]  /*0f00*/  LEA R4, P0, R5, UR38, 0x2 ;  /* 0x0000002605047c11 */ /* 0x000fc8000f8010ff */
[----:B------:R-:W-:Y:S01]  /*0f10*/  LEA.HI.X R5, R5, UR39, R0, 0x2, P0 ;  /* 0x0000002705057c11 */ /* 0x000fe200080f1400 */
[----:B------:R-:W-:-:S04]  /*0f20*/  FMUL R0, R2, R27 ;  /* 0x0000001b02007220 */ /* 0x000fc80000400000 */
[----:B------:R0:W-:Y:S01]  /*0f30*/  STG.E desc[UR36][R4.64], R26 ;  /* 0x0000001a04007986 */ /* 0x0001e2000c101924 */
[----:B------:R-:W-:Y:S02]  /*0f40*/  FFMA R2, R0, R3, RZ ;  /* 0x0000000300027223 */ /* 0x000fe400000000ff */
[----:B------:R-:W1:Y:S02]  /*0f50*/  FCHK P0, R0, R9 ;  /* 0x0000000900007302 */ /* 0x000e640000000000 */
[----:B------:R-:W-:-:S04]  /*0f60*/  FFMA R6, R2, -R9, R0 ;  /* 0x8000000902067223 */ /* 0x000fc80000000000 */
[----:B------:R-:W-:Y:S01]  /*0f70*/  FFMA R7, R3, R6, R2 ;  /* 0x0000000603077223 */ /* 0x000fe20000000002 */
[----:B01----:R-:W-:Y:S06]  /*0f80*/  @!P0 BRA `(.L_x_19) ;  /* 0x0000000000148947 */ /* 0x003fec0003800000 */
[----:B------:R-:W0:Y:S01]  /*0f90*/  LDCU UR4, c[0x0][0x3a0] ;  /* 0x00007400ff0477ac */ /* 0x000e220008000800 */
[----:B------:R-:W-:Y:S02]  /*0fa0*/  MOV R4, 0xfd0 ;  /* 0x00000fd000047802 */ /* 0x000fe40000000f00 */
[----:B0-----:R-:W-:-:S07]  /*0fb0*/  MOV R3, UR4 ;  /* 0x0000000400037c02 */ /* 0x001fce0008000f00 */
[----:B------:R-:W-:Y:S05]  /*0fc0*/  CALL.REL.NOINC `($__internal_1_$__cuda_sm3x_div_rn_noftz_f32_slowpath) ;  /* 0x0000000000b47944 */ /* 0x000fea0003c00000 */
[----:B------:R-:W-:-:S07]  /*0fd0*/  IMAD.MOV.U32 R7, RZ, RZ, R0 ;  /* 0x000000ffff077224 */ /* 0x000fce00078e0000 */
.L_x_19:
[----:B------:R-:W-:Y:S05]  /*0fe0*/  BSYNC.RECONVERGENT B0 ;  /* 0x0000000000007941 */ /* 0x000fea0003800200 */
.L_x_18:
[----:B------:R-:W2:Y:S02]  /*0ff0*/  LDG.E R0, desc[UR36][R22.64] ;  /* 0x0000002416007981 */ /* 0x000ea4000c1e1900 */
[----:B--2---:R-:W-:-:S04]  /*1000*/  IADD3 R3, P0, PT, R33, R0, RZ ;  /* 0x0000000021037210 */ /* 0x004fc80007f1e0ff */
[----:B------:R-:W-:Y:S02]  /*1010*/  LEA.HI.X.SX32 R0, R0, R28, 0x1, P0 ;  /* 0x0000001c00007211 */ /* 0x000fe400000f0eff */
[----:B------:R-:W-:-:S04]  /*1020*/  LEA R2, P0, R3, UR44, 0x2 ;  /* 0x0000002c03027c11 */ /* 0x000fc8000f8010ff */
[----:B------:R-:W-:-:S05]  /*1030*/  LEA.HI.X R3, R3, UR45, R0, 0x2, P0 ;  /* 0x0000002d03037c11 */ /* 0x000fca00080f1400 */
[----:B------:R0:W-:Y:S04]  /*1040*/  STG.E desc[UR36][R2.64], R7 ;  /* 0x0000000702007986 */ /* 0x0001e8000c101924 */
[----:B------:R-:W2:Y:S01]  /*1050*/  LDG.E R0, desc[UR36][R22.64] ;  /* 0x0000002416007981 */ /* 0x000ea2000c1e1900 */
[----:B------:R-:W-:Y:S01]  /*1060*/  FFMA R30, -R27, UR49, R30 ;  /* 0x000000311b1e7c23 */ /* 0x000fe2000800011e */
[----:B------:R-:W-:Y:S01]  /*1070*/  MOV R27, R26 ;  /* 0x0000001a001b7202 */ /* 0x000fe20000000f00 */
[----:B--2---:R-:W-:-:S05]  /*1080*/  VIADD R5, R0, 0x1 ;  /* 0x0000000100057836 */ /* 0x004fca0000000000 */
[----:B------:R0:W-:Y:S01]  /*1090*/  STG.E desc[UR36][R22.64], R5 ;  /* 0x0000000516007986 */ /* 0x0001e2000c101924 */
[----:B------:R-:W-:-:S13]  /*10a0*/  ISETP.GE.AND P0, PT, R5, UR48, PT ;  /* 0x0000003005007c0c */ /* 0x000fda000bf06270 */
[----:B0-----:R-:W-:Y:S05]  /*10b0*/  @!P0 BRA `(.L_x_20) ;  /* 0xfffffff000e48947 */ /* 0x001fea000383ffff */
[----:B------:R-:W-:Y:S05]  /*10c0*/  EXIT ;  /* 0x000000000000794d */ /* 0x000fea0003800000 */
.L_x_2:
[----:B------:R-:W-:Y:S05]  /*10d0*/  BSYNC.RECONVERGENT B6 ;  /* 0x0000000000067941 */ /* 0x000fea0003800200 */
.L_x_1:
[----:B------:R-:W0:Y:S02]  /*10e0*/  LDCU UR4, c[0x0][0x3b0] ;  /* 0x00007600ff0477ac */ /* 0x000e240008000800 */
[----:B0-----:R-:W-:-:S13]  /*10f0*/  ISETP.NE.AND P0, PT, R31, UR4, PT ;  /* 0x000000041f007c0c */ /* 0x001fda000bf05270 */
[----:B------:R-:W-:Y:S05]  /*1100*/  @P0 BRA `(.L_x_21) ;  /* 0xfffffff000400947 */ /* 0x000fea000383ffff */
[----:B------:R-:W-:Y:S05]  /*1110*/  BSYNC.RECONVERGENT B7 ;  /* 0x0000000000077941 */ /* 0x000fea0003800200 */
.L_x_0:
[----:B------:R-:W-:Y:S05]  /*1120*/  EXIT ;  /* 0x000000000000794d */ /* 0x000fea0003800000 */
        .weak           $__internal_0_$__cuda_sm20_sqrt_rn_f32_slowpath
        .type           $__internal_0_$__cuda_sm20_sqrt_rn_f32_slowpath,@function
        .size           $__internal_0_$__cuda_sm20_sqrt_rn_f32_slowpath,($__internal_1_$__cuda_sm3x_div_rn_noftz_f32_slowpath - $__internal_0_$__cuda_sm20_sqrt_rn_f32_slowpath)
$__internal_0_$__cuda_sm20_sqrt_rn_f32_slowpath:
[----:B------:R-:W-:-:S13]  /*1130*/  LOP3.LUT P0, RZ, R0, 0x7fffffff, RZ, 0xc0, !PT ;  /* 0x7fffffff00ff7812 */ /* 0x000fda000780c0ff */
[----:B------:R-:W-:Y:S01]  /*1140*/  @!P0 IMAD.MOV.U32 R2, RZ, RZ, R0 ;  /* 0x000000ffff028224 */ /* 0x000fe200078e0000 */
[----:B------:R-:W-:Y:S06]  /*1150*/  @!P0 BRA `(.L_x_22) ;  /* 0x0000000000408947 */ /* 0x000fec0003800000 */
[----:B------:R-:W-:-:S13]  /*1160*/  FSETP.GEU.FTZ.AND P0, PT, R0, RZ, PT ;  /* 0x000000ff0000720b */ /* 0x000fda0003f1e000 */
[----:B------:R-:W-:Y:S01]  /*1170*/  @!P0 IMAD.MOV.U32 R2, RZ, RZ, 0x7fffffff ;  /* 0x7fffffffff028424 */ /* 0x000fe200078e00ff */
[----:B------:R-:W-:Y:S06]  /*1180*/  @!P0 BRA `(.L_x_22) ;  /* 0x0000000000348947 */ /* 0x000fec0003800000 */
[----:B------:R-:W-:-:S13]  /*1190*/  FSETP.GTU.FTZ.AND P0, PT, |R0|, +INF , PT ;  /* 0x7f8000000000780b */ /* 0x000fda0003f1c200 */
[----:B------:R-:W-:Y:S01]  /*11a0*/  @P0 FADD.FTZ R2, R0, 1 ;  /* 0x3f80000000020421 */ /* 0x000fe20000010000 */
[----:B------:R-:W-:Y:S06]  /*11b0*/  @P0 BRA `(.L_x_22) ;  /* 0x0000000000280947 */ /* 0x000fec0003800000 */
[----:B------:R-:W-:-:S13]  /*11c0*/  FSETP.NEU.FTZ.AND P0, PT, |R0|, +INF , PT ;  /* 0x7f8000000000780b */ /* 0x000fda0003f1d200 */
[----:B------:R-:W-:-:S04]  /*11d0*/  @P0 FFMA R3, R0, 1.84467440737095516160e+19, RZ ;  /* 0x5f80000000030823 */ /* 0x000fc800000000ff */
[----:B------:R-:W0:Y:S02]  /*11e0*/  @P0 MUFU.RSQ R2, R3 ;  /* 0x0000000300020308 */ /* 0x000e240000001400 */
[----:B0-----:R-:W-:Y:S01]  /*11f0*/  @P0 FMUL.FTZ R4, R3, R2 ;  /* 0x0000000203040220 */ /* 0x001fe20000410000 */
[----:B------:R-:W-:Y:S01]  /*1200*/  @P0 FMUL.FTZ R6, R2, 0.5 ;  /* 0x3f00000002060820 */ /* 0x000fe20000410000 */
[----:B------:R-:W-:Y:S02]  /*1210*/  @!P0 MOV R2, R0 ;  /* 0x0000000000028202 */ /* 0x000fe40000000f00 */
[----:B------:R-:W-:-:S04]  /*1220*/  @P0 FADD.FTZ R5, -R4, -RZ ;  /* 0x800000ff04050221 */ /* 0x000fc80000010100 */
[----:B------:R-:W-:-:S04]  /*1230*/  @P0 FFMA R5, R4, R5, R3 ;  /* 0x0000000504050223 */ /* 0x000fc80000000003 */
[----:B------:R-:W-:-:S04]  /*1240*/  @P0 FFMA R5, R5, R6, R4 ;  /* 0x0000000605050223 */ /* 0x000fc80000000004 */
[----:B------:R-:W-:-:S07]  /*1250*/  @P0 FMUL.FTZ R2, R5, 2.3283064365386962891e-10 ;  /* 0x2f80000005020820 */ /* 0x000fce0000410000 */
.L_x_22:
[----:B------:R-:W-:Y:S02]  /*1260*/  HFMA2 R3, -RZ, RZ, 0, 0 ;  /* 0x00000000ff037431 */ /* 0x000fe400000001ff */
[----:B------:R-:W-:Y:S02]  /*1270*/  IMAD.MOV.U32 R0, RZ, RZ, R2 ;  /* 0x000000ffff007224 */ /* 0x000fe400078e0002 */
[----:B------:R-:W-:-:S04]  /*1280*/  IMAD.MOV.U32 R2, RZ, RZ, R7 ;  /* 0x000000ffff027224 */ /* 0x000fc800078e0007 */
[----:B------:R-:W-:Y:S05]  /*1290*/  RET.REL.NODEC R2 `(compute_spike_times_kernel) ;  /* 0xffffffec02587950 */ /* 0x000fea0003c3ffff */
        .weak           $__internal_1_$__cuda_sm3x_div_rn_noftz_f32_slowpath
        .type           $__internal_1_$__cuda_sm3x_div_rn_noftz_f32_slowpath,@function
        .size           $__internal_1_$__cuda_sm3x_div_rn_noftz_f32_slowpath,(.L_x_36 - $__internal_1_$__cuda_sm3x_div_rn_noftz_f32_slowpath)
$__internal_1_$__cuda_sm3x_div_rn_noftz_f32_slowpath:
[----:B------:R-:W-:Y:S01]  /*12a0*/  SHF.R.U32.HI R6, RZ, 0x17, R3 ;  /* 0x00000017ff067819 */ /* 0x000fe20000011603 */
[----:B------:R-:W-:Y:S01]  /*12b0*/  BSSY.RECONVERGENT B1, `(.L_x_23) ;  /* 0x0000062000017945 */ /* 0x000fe20003800200 */
[----:B------:R-:W-:Y:S02]  /*12c0*/  SHF.R.U32.HI R5, RZ, 0x17, R0 ;  /* 0x00000017ff057819 */ /* 0x000fe40000011600 */
[----:B------:R-:W-:Y:S02]  /*12d0*/  LOP3.LUT R6, R6, 0xff, RZ, 0xc0, !PT ;  /* 0x000000ff06067812 */ /* 0x000fe400078ec0ff */
[----:B------:R-:W-:-:S03]  /*12e0*/  LOP3.LUT R7, R5, 0xff, RZ, 0xc0, !PT ;  /* 0x000000ff05077812 */ /* 0x000fc600078ec0ff */
[----:B------:R-:W-:Y:S02]  /*12f0*/  VIADD R9, R6, 0xffffffff ;  /* 0xffffffff06097836 */ /* 0x000fe40000000000 */
[----:B------:R-:W-:-:S03]  /*1300*/  VIADD R8, R7, 0xffffffff ;  /* 0xffffffff07087836 */ /* 0x000fc60000000000 */
[----:B------:R-:W-:-:S04]  /*1310*/  ISETP.GT.U32.AND P0, PT, R9, 0xfd, PT ;  /* 0x000000fd0900780c */ /* 0x000fc80003f04070 */
[----:B------:R-:W-:-:S13]  /*1320*/  ISETP.GT.U32.OR P0, PT, R8, 0xfd, P0 ;  /* 0x000000fd0800780c */ /* 0x000fda0000704470 */
[----:B------:R-:W-:Y:S01]  /*1330*/  @!P0 MOV R5, RZ ;  /* 0x000000ff00058202 */ /* 0x000fe20000000f00 */
[----:B------:R-:W-:Y:S06]  /*1340*/  @!P0 BRA `(.L_x_24) ;  /* 0x00000000005c8947 */ /* 0x000fec0003800000 */
[----:B------:R-:W-:Y:S02]  /*1350*/  FSETP.GTU.FTZ.AND P0, PT, |R0|, +INF , PT ;  /* 0x7f8000000000780b */ /* 0x000fe40003f1c200 */
[----:B------:R-:W-:-:S04]  /*1360*/  FSETP.GTU.FTZ.AND P1, PT, |R3|, +INF , PT ;  /* 0x7f8000000300780b */ /* 0x000fc80003f3c200 */
[----:B------:R-:W-:-:S13]  /*1370*/  PLOP3.LUT P0, PT, P0, P1, PT, 0xf8, 0x8f ;  /* 0x00000000008f781c */ /* 0x000fda0000703f70 */
[----:B------:R-:W-:Y:S05]  /*1380*/  @P0 BRA `(.L_x_25) ;  /* 0x00000004004c0947 */ /* 0x000fea0003800000 */
[----:B------:R-:W-:-:S13]  /*1390*/  LOP3.LUT P0, RZ, R3, 0x7fffffff, R0, 0xc8, !PT ;  /* 0x7fffffff03ff7812 */ /* 0x000fda000780c800 */
[----:B------:R-:W-:Y:S05]  /*13a0*/  @!P0 BRA `(.L_x_26) ;  /* 0x00000004003c8947 */ /* 0x000fea0003800000 */
[C---:B------:R-:W-:Y:S02]  /*13b0*/  FSETP.NEU.FTZ.AND P2, PT, |R0|.reuse, +INF , PT ;  /* 0x7f8000000000780b */ /* 0x040fe40003f5d200 */
[----:B------:R-:W-:Y:S02]  /*13c0*/  FSETP.NEU.FTZ.AND P1, PT, |R3|, +INF , PT ;  /* 0x7f8000000300780b */ /* 0x000fe40003f3d200 */
[----:B------:R-:W-:-:S11]  /*13d0*/  FSETP.NEU.FTZ.AND P0, PT, |R0|, +INF , PT ;  /* 0x7f8000000000780b */ /* 0x000fd60003f1d200 */
[----:B------:R-:W-:Y:S05]  /*13e0*/  @!P1 BRA !P2, `(.L_x_26) ;  /* 0x00000004002c9947 */ /* 0x000fea0005000000 */
[----:B------:R-:W-:-:S04]  /*13f0*/  LOP3.LUT P2, RZ, R0, 0x7fffffff, RZ, 0xc0, !PT ;  /* 0x7fffffff00ff7812 */ /* 0x000fc8000784c0ff */
[----:B------:R-:W-:-:S13]  /*1400*/  PLOP3.LUT P1, PT, P1, P2, PT, 0x2f, 0xf2 ;  /* 0x0000000000f2781c */ /* 0x000fda0000f24577 */
[----:B------:R-:W-:Y:S05]  /*1410*/  @P1 BRA `(.L_x_27) ;  /* 0x0000000400181947 */ /* 0x000fea0003800000 */
[----:B------:R-:W-:-:S04]  /*1420*/  LOP3.LUT P1, RZ, R3, 0x7fffffff, RZ, 0xc0, !PT ;  /* 0x7fffffff03ff7812 */ /* 0x000fc8000782c0ff */
[----:B------:R-:W-:-:S13]  /*1430*/  PLOP3.LUT P0, PT, P0, P1, PT, 0x2f, 0xf2 ;  /* 0x0000000000f2781c */ /* 0x000fda0000702577 */
[----:B------:R-:W-:Y:S05]  /*1440*/  @P0 BRA `(.L_x_28) ;  /* 0x0000000400000947 */ /* 0x000fea0003800000 */
[----:B------:R-:W-:Y:S02]  /*1450*/  ISETP.GE.AND P0, PT, R8, RZ, PT ;  /* 0x000000ff0800720c */ /* 0x000fe40003f06270 */
[----:B------:R-:W-:-:S11]  /*1460*/  ISETP.GE.AND P1, PT, R9, RZ, PT ;  /* 0x000000ff0900720c */ /* 0x000fd60003f26270 */
[----:B------:R-:W-:Y:S02]  /*1470*/  @P0 IMAD.MOV.U32 R5, RZ, RZ, RZ ;  /* 0x000000ffff050224 */ /* 0x000fe400078e00ff */
[----:B------:R-:W-:Y:S01]  /*1480*/  @!P0 FFMA R0, R0, 1.84467440737095516160e+19, RZ ;  /* 0x5f80000000008823 */ /* 0x000fe200000000ff */
[----:B------:R-:W-:Y:S02]  /*1490*/  @!P0 IMAD.MOV.U32 R5, RZ, RZ, -0x40 ;  /* 0xffffffc0ff058424 */ /* 0x000fe400078e00ff */
[----:B------:R-:W-:-:S03]  /*14a0*/  @!P1 FFMA R3, R3, 1.84467440737095516160e+19, RZ ;  /* 0x5f80000003039823 */ /* 0x000fc600000000ff */
[----:B------:R-:W-:-:S07]  /*14b0*/  @!P1 IADD3 R5, PT, PT, R5, 0x40, RZ ;  /* 0x0000004005059810 */ /* 0x000fce0007ffe0ff */
.L_x_24:
[----:B------:R-:W-:Y:S01]  /*14c0*/  LEA R8, R6, 0xc0800000, 0x17 ;  /* 0xc080000006087811 */ /* 0x000fe200078eb8ff */
[----:B------:R-:W-:Y:S01]  /*14d0*/  VIADD R7, R7, 0xffffff81 ;  /* 0xffffff8107077836 */ /* 0x000fe20000000000 */
[----:B------:R-:W-:Y:S03]  /*14e0*/  BSSY.RECONVERGENT B2, `(.L_x_29) ;  /* 0x0000035000027945 */ /* 0x000fe60003800200 */
[----:B------:R-:W-:Y:S02]  /*14f0*/  IMAD.IADD R8, R3, 0x1, -R8 ;  /* 0x0000000103087824 */ /* 0x000fe400078e0a08 */
[----:B------:R-:W-:Y:S02]  /*1500*/  IMAD R0, R7, -0x800000, R0 ;  /* 0xff80000007007824 */ /* 0x000fe400078e0200 */
[----:B------:R-:W0:Y:S01]  /*1510*/  MUFU.RCP R3, R8 ;  /* 0x0000000800037308 */ /* 0x000e220000001000 */
[----:B------:R-:W-:-:S04]  /*1520*/  FADD.FTZ R9, -R8, -RZ ;  /* 0x800000ff08097221 */ /* 0x000fc80000010100 */
[----:B0-----:R-:W-:-:S04]  /*1530*/  FFMA R10, R3, R9, 1 ;  /* 0x3f800000030a7423 */ /* 0x001fc80000000009 */
[----:B------:R-:W-:Y:S01]  /*1540*/  FFMA R3, R3, R10, R3 ;  /* 0x0000000a03037223 */ /* 0x000fe20000000003 */
[----:B------:R-:W-:-:S03]  /*1550*/  IADD3 R10, PT, PT, R7, 0x7f, -R6 ;  /* 0x0000007f070a7810 */ /* 0x000fc60007ffe806 */
[----:B------:R-:W-:Y:S01]  /*1560*/  FFMA R6, R0, R3, RZ ;  /* 0x0000000300067223 */ /* 0x000fe200000000ff */
[----:B------:R-:W-:-:S03]  /*1570*/  IADD3 R10, PT, PT, R10, R5, RZ ;  /* 0x000000050a0a7210 */ /* 0x000fc60007ffe0ff */
[----:B------:R-:W-:-:S04]  /*1580*/  FFMA R7, R9, R6, R0 ;  /* 0x0000000609077223 */ /* 0x000fc80000000000 */
[----:B------:R-:W-:-:S04]  /*1590*/  FFMA R6, R3, R7, R6 ;  /* 0x0000000703067223 */ /* 0x000fc80000000006 */
[----:B------:R-:W-:-:S04]  /*15a0*/  FFMA R9, R9, R6, R0 ;  /* 0x0000000609097223 */ /* 0x000fc80000000000 */
[----:B------:R-:W-:-:S05]  /*15b0*/  FFMA R0, R3, R9, R6 ;  /* 0x0000000903007223 */ /* 0x000fca0000000006 */
[----:B------:R-:W-:-:S04]  /*15c0*/  SHF.R.U32.HI R5, RZ, 0x17, R0 ;  /* 0x00000017ff057819 */ /* 0x000fc80000011600 */
[----:B------:R-:W-:-:S05]  /*15d0*/  LOP3.LUT R5, R5, 0xff, RZ, 0xc0, !PT ;  /* 0x000000ff05057812 */ /* 0x000fca00078ec0ff */
[----:B------:R-:W-:-:S04]  /*15e0*/  IMAD.IADD R11, R5, 0x1, R10 ;  /* 0x00000001050b7824 */ /* 0x000fc800078e020a */
[----:B------:R-:W-:-:S05]  /*15f0*/  VIADD R5, R11, 0xffffffff ;  /* 0xffffffff0b057836 */ /* 0x000fca0000000000 */
[----:B------:R-:W-:-:S13]  /*1600*/  ISETP.GE.U32.AND P0, PT, R5, 0xfe, PT ;  /* 0x000000fe0500780c */ /* 0x000fda0003f06070 */
[----:B------:R-:W-:Y:S05]  /*1610*/  @!P0 BRA `(.L_x_30) ;  /* 0x0000000000808947 */ /* 0x000fea0003800000 */
[----:B------:R-:W-:-:S13]  /*1620*/  ISETP.GT.AND P0, PT, R11, 0xfe, PT ;  /* 0x000000fe0b00780c */ /* 0x000fda0003f04270 */
[----:B------:R-:W-:Y:S05]  /*1630*/  @P0 BRA `(.L_x_31) ;  /* 0x00000000006c0947 */ /* 0x000fea0003800000 */
[----:B------:R-:W-:-:S13]  /*1640*/  ISETP.GE.AND P0, PT, R11, 0x1, PT ;  /* 0x000000010b00780c */ /* 0x000fda0003f06270 */
[----:B------:R-:W-:Y:S05]  /*1650*/  @P0 BRA `(.L_x_32) ;  /* 0x0000000000740947 */ /* 0x000fea0003800000 */
[----:B------:R-:W-:Y:S02]  /*1660*/  ISETP.GE.AND P0, PT, R11, -0x18, PT ;  /* 0xffffffe80b00780c */ /* 0x000fe40003f06270 */
[----:B------:R-:W-:-:S11]  /*1670*/  LOP3.LUT R0, R0, 0x80000000, RZ, 0xc0, !PT ;  /* 0x8000000000007812 */ /* 0x000fd600078ec0ff */
[----:B------:R-:W-:Y:S05]  /*1680*/  @!P0 BRA `(.L_x_32) ;  /* 0x0000000000688947 */ /* 0x000fea0003800000 */
[-CC-:B------:R-:W-:Y:S01]  /*1690*/  FFMA.RZ R7, R3, R9.reuse, R6.reuse ;  /* 0x0000000903077223 */ /* 0x180fe2000000c006 */
[----:B------:R-:W-:Y:S01]  /*16a0*/  IADD3 R8, PT, PT, R11, 0x20, RZ ;  /* 0x000000200b087810 */ /* 0x000fe20007ffe0ff */
[CCC-:B------:R-:W-:Y:S01]  /*16b0*/  FFMA.RP R5, R3.reuse, R9.reuse, R6.reuse ;  /* 0x0000000903057223 */ /* 0x1c0fe20000008006 */
[----:B------:R-:W-:Y:S01]  /*16c0*/  FFMA.RM R6, R3, R9, R6 ;  /* 0x0000000903067223 */ /* 0x000fe20000004006 */
[----:B------:R-:W-:Y:S01]  /*16d0*/  IMAD.MOV R3, RZ, RZ, -R11 ;  /* 0x000000ffff037224 */ /* 0x000fe200078e0a0b */
[----:B------:R-:W-:Y:S02]  /*16e0*/  LOP3.LUT R7, R7, 0x7fffff, RZ, 0xc0, !PT ;  /* 0x007fffff07077812 */ /* 0x000fe400078ec0ff */
[----:B------:R-:W-:Y:S02]  /*16f0*/  ISETP.NE.AND P2, PT, R11, RZ, PT ;  /* 0x000000ff0b00720c */ /* 0x000fe40003f45270 */
[----:B------:R-:W-:Y:S02]  /*1700*/  LOP3.LUT R7, R7, 0x800000, RZ, 0xfc, !PT ;  /* 0x0080000007077812 */ /* 0x000fe400078efcff */
[----:B------:R-:W-:-:S02]  /*1710*/  ISETP.NE.AND P1, PT, R11, RZ, PT ;  /* 0x000000ff0b00720c */ /* 0x000fc40003f25270 */
[----:B------:R-:W-:Y:S02]  /*1720*/  SHF.L.U32 R8, R7, R8, RZ ;  /* 0x0000000807087219 */ /* 0x000fe400000006ff */
[----:B------:R-:W-:Y:S02]  /*1730*/  FSETP.NEU.FTZ.AND P0, PT, R5, R6, PT ;  /* 0x000000060500720b */ /* 0x000fe40003f1d000 */
[----:B------:R-:W-:Y:S02]  /*1740*/  SEL R6, R3, RZ, P2 ;  /* 0x000000ff03067207 */ /* 0x000fe40001000000 */
[----:B------:R-:W-:Y:S02]  /*1750*/  ISETP.NE.AND P1, PT, R8, RZ, P1 ;  /* 0x000000ff0800720c */ /* 0x000fe40000f25270 */
[----:B------:R-:W-:Y:S02]  /*1760*/  SHF.R.U32.HI R6, RZ, R6, R7 ;  /* 0x00000006ff067219 */ /* 0x000fe40000011607 */
[----:B------:R-:W-:-:S02]  /*1770*/  PLOP3.LUT P0, PT, P0, P1, PT, 0xf8, 0x8f ;  /* 0x00000000008f781c */ /* 0x000fc40000703f70 */
[----:B------:R-:W-:Y:S02]  /*1780*/  SHF.R.U32.HI R8, RZ, 0x1, R6 ;  /* 0x00000001ff087819 */ /* 0x000fe40000011606 */
[----:B------:R-:W-:-:S04]  /*1790*/  SEL R3, RZ, 0x1, !P0 ;  /* 0x00000001ff037807 */ /* 0x000fc80004000000 */
[----:B------:R-:W-:-:S04]  /*17a0*/  LOP3.LUT R3, R3, 0x1, R8, 0xf8, !PT ;  /* 0x0000000103037812 */ /* 0x000fc800078ef808 */
[----:B------:R-:W-:-:S05]  /*17b0*/  LOP3.LUT R3, R3, R6, RZ, 0xc0, !PT ;  /* 0x0000000603037212 */ /* 0x000fca00078ec0ff */
[----:B------:R-:W-:-:S05]  /*17c0*/  IMAD.IADD R3, R8, 0x1, R3 ;  /* 0x0000000108037824 */ /* 0x000fca00078e0203 */
[----:B------:R-:W-:Y:S01]  /*17d0*/  LOP3.LUT R0, R3, R0, RZ, 0xfc, !PT ;  /* 0x0000000003007212 */ /* 0x000fe200078efcff */
[----:B------:R-:W-:Y:S06]  /*17e0*/  BRA `(.L_x_32) ;  /* 0x0000000000107947 */ /* 0x000fec0003800000 */
.L_x_31:
[----:B------:R-:W-:-:S04]  /*17f0*/  LOP3.LUT R0, R0, 0x80000000, RZ, 0xc0, !PT ;  /* 0x8000000000007812 */ /* 0x000fc800078ec0ff */
[----:B------:R-:W-:Y:S01]  /*1800*/  LOP3.LUT R0, R0, 0x7f800000, RZ, 0xfc, !PT ;  /* 0x7f80000000007812 */ /* 0x000fe200078efcff */
[----:B------:R-:W-:Y:S06]  /*1810*/  BRA `(.L_x_32) ;  /* 0x0000000000047947 */ /* 0x000fec0003800000 */
.L_x_30:
[----:B------:R-:W-:-:S07]  /*1820*/  LEA R0, R10, R0, 0x17 ;  /* 0x000000000a007211 */ /* 0x000fce00078eb8ff */
.L_x_32:
[----:B------:R-:W-:Y:S05]  /*1830*/  BSYNC.RECONVERGENT B2 ;  /* 0x0000000000027941 */ /* 0x000fea0003800200 */
.L_x_29:
[----:B------:R-:W-:Y:S05]  /*1840*/  BRA `(.L_x_33) ;  /* 0x0000000000207947 */ /* 0x000fea0003800000 */
.L_x_28:
[----:B------:R-:W-:-:S04]  /*1850*/  LOP3.LUT R0, R3, 0x80000000, R0, 0x48, !PT ;  /* 0x8000000003007812 */ /* 0x000fc800078e4800 */
[----:B------:R-:W-:Y:S01]  /*1860*/  LOP3.LUT R0, R0, 0x7f800000, RZ, 0xfc, !PT ;  /* 0x7f80000000007812 */ /* 0x000fe200078efcff */
[----:B------:R-:W-:Y:S06]  /*1870*/  BRA `(.L_x_33) ;  /* 0x0000000000147947 */ /* 0x000fec0003800000 */
.L_x_27:
[----:B------:R-:W-:Y:S01]  /*1880*/  LOP3.LUT R0, R3, 0x80000000, R0, 0x48, !PT ;  /* 0x8000000003007812 */ /* 0x000fe200078e4800 */
[----:B------:R-:W-:Y:S06]  /*1890*/  BRA `(.L_x_33) ;  /* 0x00000000000c7947 */ /* 0x000fec0003800000 */
.L_x_26:
[----:B------:R-:W0:Y:S01]  /*18a0*/  MUFU.RSQ R0, -QNAN ;  /* 0xffc0000000007908 */ /* 0x000e220000001400 */
[----:B------:R-:W-:Y:S05]  /*18b0*/  BRA `(.L_x_33) ;  /* 0x0000000000047947 */ /* 0x000fea0003800000 */
.L_x_25:
[----:B------:R-:W-:-:S07]  /*18c0*/  FADD.FTZ R0, R0, R3 ;  /* 0x0000000300007221 */ /* 0x000fce0000010000 */
.L_x_33:
[----:B------:R-:W-:Y:S05]  /*18d0*/  BSYNC.RECONVERGENT B1 ;  /* 0x0000000000017941 */ /* 0x000fea0003800200 */
.L_x_23:
[----:B------:R-:W-:-:S04]  /*18e0*/  IMAD.MOV.U32 R5, RZ, RZ, 0x0 ;  /* 0x00000000ff057424 */ /* 0x000fc800078e00ff */
[----:B0-----:R-:W-:Y:S05]  /*18f0*/  RET.REL.NODEC R4 `(compute_spike_times_kernel) ;  /* 0xffffffe404c07950 */ /* 0x001fea0003c3ffff */
.L_x_34:
[----:B------:R-:W-:-:S00]  /*1900*/  BRA `(.L_x_34) ;  /* 0xfffffffc00fc7947 */ /* 0x000fc0000383ffff */
[----:B------:R-:W-:-:S00]  /*1910*/  NOP ;  /* 0x0000000000007918 */ /* 0x000fc00000000000 */
        /* <DEDUP_REMOVED lines=14> */
.L_x_36:


//--------------------- .nv.global.init           --------------------------
	.section	.nv.global.init,"aw",@progbits
.nv.global.init:
	.type		$str,@object
	.size		$str,($str$1 - $str)
$str:
        /*0000*/ 	.byte	0x25, 0x65, 0x20, 0x0a, 0x00
	.type		$str$1,@object
	.size		$str$1,(.L_1 - $str$1)
$str$1:
        /*0005*/ 	.byte	0x78, 0x5f, 0x74, 0x6d, 0x70, 0x3d, 0x25, 0x65, 0x0a, 0x00
.L_1:


//--------------------- .nv.shared.reserved.0     --------------------------
	.section	.nv.shared.reserved.0,"aw",@nobits
	.weak		__nv_reservedSMEM_offset_0_alias
	.size		__nv_reservedSMEM_offset_0_alias, 0, 64
	.other		__nv_reservedSMEM_offset_0_alias,@"STO_CUDA_RESERVED_SHARED STV_DEFAULT"
__nv_reservedSMEM_offset_0_alias:
	.zero		0
	.zero		64


//--------------------- .nv.constant0.compute_spike_times_kernel --------------------------
	.section	.nv.constant0.compute_spike_times_kernel,"a",@progbits
	.sectionflags	@""
	.align	4
.nv.constant0.compute_spike_times_kernel:
	.zero		992


//--------------------- SYMBOLS --------------------------

	.type		.nv.reservedSmem.offset0,@object
	.size		.nv.reservedSmem.offset0,0x4
	.type		vprintf,@function
